	.target	sm_100a

	.elftype	@"ET_EXEC"


//--------------------- .note.nv.tkinfo           --------------------------
	.section	.note.nv.tkinfo,"",@"SHT_NOTE"
	.sectionflags	@"SHF_NOTE_NV_TKINFO"
	.tkinfo
        /*0018*/ 	.word	0x00000002
        /*0030*/ 	.string	""
        /*0030*/ 	.string	"ptxas"
        /*0030*/ 	.string	"Cuda compilation tools, release 13.0, V13.0.88"
        /*0030*/ 	.string	"Build cuda_13.0.r13.0/compiler.36424714_0"
        /*0030*/ 	.string	"-arch sm_100a -m 64 "



//--------------------- .note.nv.cuinfo           --------------------------
	.section	.note.nv.cuinfo,"",@"SHT_NOTE"
	.sectionflags	@"SHF_NOTE_NV_CUINFO"
        /*0018*/ 	.short	0x0002
        /*001a*/ 	.short	0x0064
        /*001c*/ 	.short	0x0082
	.zero		2


//--------------------- .nv.info                  --------------------------
	.section	.nv.info,"",@"SHT_CUDA_INFO"
	.align	4


	//----- nvinfo : EIATTR_REGCOUNT
	.align		4
        /*0000*/ 	.byte	0x04, 0x2f
        /*0002*/ 	.short	(.L_19 - .L_18)
	.align		4
.L_18:
        /*0004*/ 	.word	index@(_ZN7cutlass13device_kernelINS_4gemm6kernel13GemmUniversalIN4cute5tupleIJiiiiEEENS1_10collective13CollectiveMmaINS1_35MainloopSm100TmaUmmaWarpSpecializedILi8ELi2ELi4ENS5_IJNS4_1CILi1EEESB_SB_EEEEENS5_IJNSA_ILi64EEENSA_ILi128EEESF_EEENS_12float_e4m3_tENS5_IJlSB_lEEESH_SI_NS4_8TiledMMAINS4_8MMA_AtomIJNS4_10MMA_TraitsINS4_19SM100_MMA_F8F6F4_SSEJSH_SH_fSE_SF_NS4_17integral_constantINS4_4UMMA5MajorELSP_0EEESQ_NSN_INSO_7ScaleInELSR_0EEESS_EEEEEENS4_6LayoutISC_NS5_IJNSA_ILi0EEESW_SW_EEEEENS5_IJNS4_10UnderscoreESZ_SZ_EEEEENS4_13SM90_TMA_LOADENS4_14ComposedLayoutINS4_7SwizzleILi3ELi4ELi3EEENS4_18smem_ptr_flag_bitsILi8EEENSV_INS5_IJNSA_ILi8EEESF_EEENS5_IJSF_SB_EEEEEEEvNS4_8identityES12_S1C_vS1D_EENS_8epilogue10collective18CollectiveEpilogueINS1F_23Sm100TmaWarpSpecializedILi2ELi2ELi32ELb0ELb0EEEJSG_NS5_IJNSV_ISE_SB_EES1K_EEESH_SI_SH_SI_NS1F_6fusion15FusionCallbacksIS1J_NS1M_17LinearCombinationISH_fSH_fLNS_15FloatRoundStyleE2EEESG_S1L_JEEENS4_5SM1004TMEM4LOAD26SM100_TMEM_LOAD_16dp32b32xES12_NS13_INS14_ILi2ELi4ELi3EEES17_NSV_INS5_IJS18_SE_EEENS5_IJSE_SB_EEEEEEENS4_39AutoVectorizingCopyWithAssumedAlignmentILi128EEENS4_14SM90_TMA_STOREES20_S22_S22_EEEvvEEEEvNT_6ParamsE)
        /*0008*/ 	.word	0x00000080


	//----- nvinfo : EIATTR_FRAME_SIZE
	.align		4
.L_19:
        /*000c*/ 	.byte	0x04, 0x11
        /*000e*/ 	.short	(.L_21 - .L_20)
	.align		4
.L_20:
        /*0010*/ 	.word	index@($__internal_2_$__cuda_sm10x_tcgen05_guardrail_trap_unallocated_columns_being_dealloced)
        /*0014*/ 	.word	0x00000000


	//----- nvinfo : EIATTR_FRAME_SIZE
	.align		4
.L_21:
        /*0018*/ 	.byte	0x04, 0x11
        /*001a*/ 	.short	(.L_23 - .L_22)
	.align		4
.L_22:
        /*001c*/ 	.word	index@($__internal_1_$__cuda_sm10x_tcgen05_guardrail_trap_phase_invalid_during_alloc)
        /*0020*/ 	.word	0x00000000


	//----- nvinfo : EIATTR_FRAME_SIZE
	.align		4
.L_23:
        /*0024*/ 	.byte	0x04, 0x11
        /*0026*/ 	.short	(.L_25 - .L_24)
	.align		4
.L_24:
        /*0028*/ 	.word	index@($__internal_0_$__cuda_sm10x_tcgen05_guardrail_trap_col_being_dealloced_not_returned_by_alloc)
        /*002c*/ 	.word	0x00000000


	//----- nvinfo : EIATTR_FRAME_SIZE
	.align		4
.L_25:
        /*0030*/ 	.byte	0x04, 0x11
        /*0032*/ 	.short	(.L_27 - .L_26)
	.align		4
.L_26:
        /*0034*/ 	.word	index@(_ZN7cutlass13device_kernelINS_4gemm6kernel13GemmUniversalIN4cute5tupleIJiiiiEEENS1_10collective13CollectiveMmaINS1_35MainloopSm100TmaUmmaWarpSpecializedILi8ELi2ELi4ENS5_IJNS4_1CILi1EEESB_SB_EEEEENS5_IJNSA_ILi64EEENSA_ILi128EEESF_EEENS_12float_e4m3_tENS5_IJlSB_lEEESH_SI_NS4_8TiledMMAINS4_8MMA_AtomIJNS4_10MMA_TraitsINS4_19SM100_MMA_F8F6F4_SSEJSH_SH_fSE_SF_NS4_17integral_constantINS4_4UMMA5MajorELSP_0EEESQ_NSN_INSO_7ScaleInELSR_0EEESS_EEEEEENS4_6LayoutISC_NS5_IJNSA_ILi0EEESW_SW_EEEEENS5_IJNS4_10UnderscoreESZ_SZ_EEEEENS4_13SM90_TMA_LOADENS4_14ComposedLayoutINS4_7SwizzleILi3ELi4ELi3EEENS4_18smem_ptr_flag_bitsILi8EEENSV_INS5_IJNSA_ILi8EEESF_EEENS5_IJSF_SB_EEEEEEEvNS4_8identityES12_S1C_vS1D_EENS_8epilogue10collective18CollectiveEpilogueINS1F_23Sm100TmaWarpSpecializedILi2ELi2ELi32ELb0ELb0EEEJSG_NS5_IJNSV_ISE_SB_EES1K_EEESH_SI_SH_SI_NS1F_6fusion15FusionCallbacksIS1J_NS1M_17LinearCombinationISH_fSH_fLNS_15FloatRoundStyleE2EEESG_S1L_JEEENS4_5SM1004TMEM4LOAD26SM100_TMEM_LOAD_16dp32b32xES12_NS13_INS14_ILi2ELi4ELi3EEES17_NSV_INS5_IJS18_SE_EEENS5_IJSE_SB_EEEEEEENS4_39AutoVectorizingCopyWithAssumedAlignmentILi128EEENS4_14SM90_TMA_STOREES20_S22_S22_EEEvvEEEEvNT_6ParamsE)
        /*0038*/ 	.word	0x00000000


	//----- nvinfo : EIATTR_MIN_STACK_SIZE
	.align		4
.L_27:
        /*003c*/ 	.byte	0x04, 0x12
        /*003e*/ 	.short	(.L_29 - .L_28)
	.align		4
.L_28:
        /*0040*/ 	.word	index@(_ZN7cutlass13device_kernelINS_4gemm6kernel13GemmUniversalIN4cute5tupleIJiiiiEEENS1_10collective13CollectiveMmaINS1_35MainloopSm100TmaUmmaWarpSpecializedILi8ELi2ELi4ENS5_IJNS4_1CILi1EEESB_SB_EEEEENS5_IJNSA_ILi64EEENSA_ILi128EEESF_EEENS_12float_e4m3_tENS5_IJlSB_lEEESH_SI_NS4_8TiledMMAINS4_8MMA_AtomIJNS4_10MMA_TraitsINS4_19SM100_MMA_F8F6F4_SSEJSH_SH_fSE_SF_NS4_17integral_constantINS4_4UMMA5MajorELSP_0EEESQ_NSN_INSO_7ScaleInELSR_0EEESS_EEEEEENS4_6LayoutISC_NS5_IJNSA_ILi0EEESW_SW_EEEEENS5_IJNS4_10UnderscoreESZ_SZ_EEEEENS4_13SM90_TMA_LOADENS4_14ComposedLayoutINS4_7SwizzleILi3ELi4ELi3EEENS4_18smem_ptr_flag_bitsILi8EEENSV_INS5_IJNSA_ILi8EEESF_EEENS5_IJSF_SB_EEEEEEEvNS4_8identityES12_S1C_vS1D_EENS_8epilogue10collective18CollectiveEpilogueINS1F_23Sm100TmaWarpSpecializedILi2ELi2ELi32ELb0ELb0EEEJSG_NS5_IJNSV_ISE_SB_EES1K_EEESH_SI_SH_SI_NS1F_6fusion15FusionCallbacksIS1J_NS1M_17LinearCombinationISH_fSH_fLNS_15FloatRoundStyleE2EEESG_S1L_JEEENS4_5SM1004TMEM4LOAD26SM100_TMEM_LOAD_16dp32b32xES12_NS13_INS14_ILi2ELi4ELi3EEES17_NSV_INS5_IJS18_SE_EEENS5_IJSE_SB_EEEEEEENS4_39AutoVectorizingCopyWithAssumedAlignmentILi128EEENS4_14SM90_TMA_STOREES20_S22_S22_EEEvvEEEEvNT_6ParamsE)
        /*0044*/ 	.word	0x00000000
.L_29:


//--------------------- .nv.compat                --------------------------
	.section	.nv.compat,"",@"SHT_CUDA_COMPAT_INFO"
	.align	4
        /*0000*/ 	.byte	0x02, 0x09, 0x01, 0x00, 0x02, 0x02, 0x02, 0x00, 0x02, 0x05, 0x05, 0x00, 0x03, 0x07, 0x01, 0x01
        /*0010*/ 	.byte	0x02, 0x03, 0x01, 0x00, 0x02, 0x06, 0x01, 0x00, 0x04, 0x0b, 0x08, 0x00, 0x09, 0x00, 0x00, 0x00
        /*0020*/ 	.byte	0x00, 0x00, 0x00, 0x00


//--------------------- .nv.info._ZN7cutlass13device_kernelINS_4gemm6kernel13GemmUniversalIN4cute5tupleIJiiiiEEENS1_10collective13CollectiveMmaINS1_35MainloopSm100TmaUmmaWarpSpecializedILi8ELi2ELi4ENS5_IJNS4_1CILi1EEESB_SB_EEEEENS5_IJNSA_ILi64EEENSA_ILi128EEESF_EEENS_12float_e4m3_tENS5_IJlSB_lEEESH_SI_NS4_8TiledMMAINS4_8MMA_AtomIJNS4_10MMA_TraitsINS4_19SM100_MMA_F8F6F4_SSEJSH_SH_fSE_SF_NS4_17integral_constantINS4_4UMMA5MajorELSP_0EEESQ_NSN_INSO_7ScaleInELSR_0EEESS_EEEEEENS4_6LayoutISC_NS5_IJNSA_ILi0EEESW_SW_EEEEENS5_IJNS4_10UnderscoreESZ_SZ_EEEEENS4_13SM90_TMA_LOADENS4_14ComposedLayoutINS4_7SwizzleILi3ELi4ELi3EEENS4_18smem_ptr_flag_bitsILi8EEENSV_INS5_IJNSA_ILi8EEESF_EEENS5_IJSF_SB_EEEEEEEvNS4_8identityES12_S1C_vS1D_EENS_8epilogue10collective18CollectiveEpilogueINS1F_23Sm100TmaWarpSpecializedILi2ELi2ELi32ELb0ELb0EEEJSG_NS5_IJNSV_ISE_SB_EES1K_EEESH_SI_SH_SI_NS1F_6fusion15FusionCallbacksIS1J_NS1M_17LinearCombinationISH_fSH_fLNS_15FloatRoundStyleE2EEESG_S1L_JEEENS4_5SM1004TMEM4LOAD26SM100_TMEM_LOAD_16dp32b32xES12_NS13_INS14_ILi2ELi4ELi3EEES17_NSV_INS5_IJS18_SE_EEENS5_IJSE_SB_EEEEEEENS4_39AutoVectorizingCopyWithAssumedAlignmentILi128EEENS4_14SM90_TMA_STOREES20_S22_S22_EEEvvEEEEvNT_6ParamsE --------------------------
	.section	.nv.info._ZN7cutlass13device_kernelINS_4gemm6kernel13GemmUniversalIN4cute5tupleIJiiiiEEENS1_10collective13CollectiveMmaINS1_35MainloopSm100TmaUmmaWarpSpecializedILi8ELi2ELi4ENS5_IJNS4_1CILi1EEESB_SB_EEEEENS5_IJNSA_ILi64EEENSA_ILi128EEESF_EEENS_12float_e4m3_tENS5_IJlSB_lEEESH_SI_NS4_8TiledMMAINS4_8MMA_AtomIJNS4_10MMA_TraitsINS4_19SM100_MMA_F8F6F4_SSEJSH_SH_fSE_SF_NS4_17integral_constantINS4_4UMMA5MajorELSP_0EEESQ_NSN_INSO_7ScaleInELSR_0EEESS_EEEEEENS4_6LayoutISC_NS5_IJNSA_ILi0EEESW_SW_EEEEENS5_IJNS4_10UnderscoreESZ_SZ_EEEEENS4_13SM90_TMA_LOADENS4_14ComposedLayoutINS4_7SwizzleILi3ELi4ELi3EEENS4_18smem_ptr_flag_bitsILi8EEENSV_INS5_IJNSA_ILi8EEESF_EEENS5_IJSF_SB_EEEEEEEvNS4_8identityES12_S1C_vS1D_EENS_8epilogue10collective18CollectiveEpilogueINS1F_23Sm100TmaWarpSpecializedILi2ELi2ELi32ELb0ELb0EEEJSG_NS5_IJNSV_ISE_SB_EES1K_EEESH_SI_SH_SI_NS1F_6fusion15FusionCallbacksIS1J_NS1M_17LinearCombinationISH_fSH_fLNS_15FloatRoundStyleE2EEESG_S1L_JEEENS4_5SM1004TMEM4LOAD26SM100_TMEM_LOAD_16dp32b32xES12_NS13_INS14_ILi2ELi4ELi3EEES17_NSV_INS5_IJS18_SE_EEENS5_IJSE_SB_EEEEEEENS4_39AutoVectorizingCopyWithAssumedAlignmentILi128EEENS4_14SM90_TMA_STOREES20_S22_S22_EEEvvEEEEvNT_6ParamsE,"",@"SHT_CUDA_INFO"
	.sectionflags	@""
	.align	4


	//----- nvinfo : EIATTR_CUDA_API_VERSION
	.align		4
        /*0000*/ 	.byte	0x04, 0x37
        /*0002*/ 	.short	(.L_31 - .L_30)
.L_30:
        /*0004*/ 	.word	0x00000082


	//----- nvinfo : EIATTR_KPARAM_INFO
	.align		4
.L_31:
        /*0008*/ 	.byte	0x04, 0x17
        /*000a*/ 	.short	(.L_33 - .L_32)
.L_32:
        /*000c*/ 	.word	0x00000000
        /*0010*/ 	.short	0x0000
        /*0012*/ 	.short	0x0000
        /*0014*/ 	.byte	0x00, 0xf0, 0x01, 0x20


	//----- nvinfo : EIATTR_AT_ENTRY_FRAGMENTS
	.align		4
.L_33:
        /*0018*/ 	.byte	0x04, 0x4f
        /*001a*/ 	.short	(.L_35 - .L_34)


	//   ....[0]....
.L_34:
        /*001c*/ 	.word	0x00000006


	//----- nvinfo : EIATTR_RESERVED_SMEM_USED
	.align		4
.L_35:
        /*0020*/ 	.byte	0x01, 0x41
	.zero		2


	//----- nvinfo : EIATTR_SPARSE_MMA_MASK
	.align		4
        /*0024*/ 	.byte	0x03, 0x50
        /*0026*/ 	.short	0x0000


	//----- nvinfo : EIATTR_TCGEN05_1CTA_USED
	.align		4
        /*0028*/ 	.byte	0x01, 0x51
	.zero		2


	//----- nvinfo : EIATTR_MAXREG_COUNT
	.align		4
        /*002c*/ 	.byte	0x03, 0x1b
        /*002e*/ 	.short	0x00ff


	//----- nvinfo : EIATTR_NUM_BARRIERS
	.align		4
        /*0030*/ 	.byte	0x02, 0x4c
        /*0032*/ 	.byte	0x07
	.zero		1


	//----- nvinfo : EIATTR_EXTERNS
	.align		4
        /*0034*/ 	.byte	0x04, 0x0f
        /*0036*/ 	.short	(.L_37 - .L_36)


	//   ....[0]....
	.align		4
.L_36:
        /*0038*/ 	.word	index@(__assertfail)


	//----- nvinfo : EIATTR_MERCURY_ISA_VERSION
	.align		4
.L_37:
        /*003c*/ 	.byte	0x03, 0x5f
        /*003e*/ 	.short	0x0101


	//----- nvinfo : EIATTR_INT_WARP_WIDE_INSTR_OFFSETS
	.align		4
        /*0040*/ 	.byte	0x04, 0x31
        /*0042*/ 	.short	(.L_39 - .L_38)


	//   ....[0]....
.L_38:
        /*0044*/ 	.word	0x00001e30


	//   ....[1]....
        /*0048*/ 	.word	0x00003b20


	//   ....[2]....
        /*004c*/ 	.word	0x00003b40


	//   ....[3]....
        /*0050*/ 	.word	0x00003b70


	//   ....[4]....
        /*0054*/ 	.word	0x000044a0


	//   ....[5]....
        /*0058*/ 	.word	0x00004510


	//   ....[6]....
        /*005c*/ 	.word	0x000046f0


	//   ....[7]....
        /*0060*/ 	.word	0x00004850


	//----- nvinfo : EIATTR_COOP_GROUP_MASK_REGIDS
	.align		4
.L_39:
        /*0064*/ 	.byte	0x04, 0x29
        /*0066*/ 	.short	(.L_41 - .L_40)


	//   ....[0]....
.L_40:
        /*0068*/ 	.word	0xffffffff


	//   ....[1]....
        /*006c*/ 	.word	0xffffffff


	//   ....[2]....
        /*0070*/ 	.word	0xffffffff


	//   ....[3]....
        /*0074*/ 	.word	0xffffffff


	//   ....[4]....
        /*0078*/ 	.word	0xffffffff


	//   ....[5]....
        /*007c*/ 	.word	0xffffffff


	//   ....[6]....
        /*0080*/ 	.word	0xffffffff


	//   ....[7]....
        /*0084*/ 	.word	0xffffffff


	//   ....[8]....
        /*0088*/ 	.word	0xffffffff


	//   ....[9]....
        /*008c*/ 	.word	0xffffffff


	//   ....[10]....
        /*0090*/ 	.word	0xffffffff


	//   ....[11]....
        /*0094*/ 	.word	0xffffffff


	//   ....[12]....
        /*0098*/ 	.word	0xffffffff


	//----- nvinfo : EIATTR_COOP_GROUP_INSTR_OFFSETS
	.align		4
.L_41:
        /*009c*/ 	.byte	0x04, 0x28
        /*009e*/ 	.short	(.L_43 - .L_42)


	//   ....[0]....
.L_42:
        /*00a0*/ 	.word	0x00000090


	//   ....[1]....
        /*00a4*/ 	.word	0x000004d0


	//   ....[2]....
        /*00a8*/ 	.word	0x000006c0


	//   ....[3]....
        /*00ac*/ 	.word	0x00000820


	//   ....[4]....
        /*00b0*/ 	.word	0x00000920


	//   ....[5]....
        /*00b4*/ 	.word	0x00000a90


	//   ....[6]....
        /*00b8*/ 	.word	0x00000c30


	//   ....[7]....
        /*00bc*/ 	.word	0x00001d10


	//   ....[8]....
        /*00c0*/ 	.word	0x00002d30


	//   ....[9]....
        /*00c4*/ 	.word	0x00002f40


	//   ....[10]....
        /*00c8*/ 	.word	0x00002f70


	//   ....[11]....
        /*00cc*/ 	.word	0x00003a00


	//   ....[12]....
        /*00d0*/ 	.word	0x00003c30


	//----- nvinfo : EIATTR_VRC_CTA_INIT_COUNT
	.align		4
.L_43:
        /*00d4*/ 	.byte	0x02, 0x4a
        /*00d6*/ 	.byte	0x80
	.zero		1


	//----- nvinfo : EIATTR_SYSCALL_OFFSETS
	.align		4
        /*00d8*/ 	.byte	0x04, 0x46
        /*00da*/ 	.short	(.L_45 - .L_44)


	//   ....[0]....
.L_44:
        /*00dc*/ 	.word	0x00005290


	//   ....[1]....
        /*00e0*/ 	.word	0x000053d0


	//   ....[2]....
        /*00e4*/ 	.word	0x00005bd0


	//   ....[3]....
        /*00e8*/ 	.word	0x00006960


	//----- nvinfo : EIATTR_MBARRIER_INSTR_OFFSETS
	.align		4
.L_45:
        /*00ec*/ 	.byte	0x04, 0x39
        /*00ee*/ 	.short	(.L_47 - .L_46)


	//   ....[0]....
.L_46:
        /*00f0*/ 	.word	0x000005b0
        /*00f4*/ 	.word	0x000000ff
        /*00f8*/ 	.word	0x00000000
        /*00fc*/ 	.short	0x0100
        /*00fe*/ 	.byte	0x05
	.zero		1


	//   ....[1]....
        /*0100*/ 	.word	0x000005c0
        /*0104*/ 	.word	0x000000ff
        /*0108*/ 	.word	0x00000040
        /*010c*/ 	.short	0x0100
        /*010e*/ 	.byte	0x05
	.zero		1


	//   ....[2]....
        /*0110*/ 	.word	0x000005d0
        /*0114*/ 	.word	0x000000ff
        /*0118*/ 	.word	0x00000008
        /*011c*/ 	.short	0x0100
        /*011e*/ 	.byte	0x05
	.zero		1


	//   ....[3]....
        /*0120*/ 	.word	0x000005e0
        /*0124*/ 	.word	0x000000ff
        /*0128*/ 	.word	0x00000048
        /*012c*/ 	.short	0x0100
        /*012e*/ 	.byte	0x05
	.zero		1


	//   ....[4]....
        /*0130*/ 	.word	0x000005f0
        /*0134*/ 	.word	0x000000ff
        /*0138*/ 	.word	0x00000010
        /*013c*/ 	.short	0x0100
        /*013e*/ 	.byte	0x05
	.zero		1


	//   ....[5]....
        /*0140*/ 	.word	0x00000600
        /*0144*/ 	.word	0x000000ff
        /*0148*/ 	.word	0x00000050
        /*014c*/ 	.short	0x0100
        /*014e*/ 	.byte	0x05
	.zero		1


	//   ....[6]....
        /*0150*/ 	.word	0x00000610
        /*0154*/ 	.word	0x000000ff
        /*0158*/ 	.word	0x00000018
        /*015c*/ 	.short	0x0100
        /*015e*/ 	.byte	0x05
	.zero		1


	//   ....[7]....
        /*0160*/ 	.word	0x00000620
        /*0164*/ 	.word	0x000000ff
        /*0168*/ 	.word	0x00000058
        /*016c*/ 	.short	0x0100
        /*016e*/ 	.byte	0x05
	.zero		1


	//   ....[8]....
        /*0170*/ 	.word	0x00000630
        /*0174*/ 	.word	0x000000ff
        /*0178*/ 	.word	0x00000020
        /*017c*/ 	.short	0x0100
        /*017e*/ 	.byte	0x05
	.zero		1


	//   ....[9]....
        /*0180*/ 	.word	0x00000640
        /*0184*/ 	.word	0x000000ff
        /*0188*/ 	.word	0x00000060
        /*018c*/ 	.short	0x0100
        /*018e*/ 	.byte	0x05
	.zero		1


	//   ....[10]....
        /*0190*/ 	.word	0x00000650
        /*0194*/ 	.word	0x000000ff
        /*0198*/ 	.word	0x00000028
        /*019c*/ 	.short	0x0100
        /*019e*/ 	.byte	0x05
	.zero		1


	//   ....[11]....
        /*01a0*/ 	.word	0x00000660
        /*01a4*/ 	.word	0x000000ff
        /*01a8*/ 	.word	0x00000068
        /*01ac*/ 	.short	0x0100
        /*01ae*/ 	.byte	0x05
	.zero		1


	//   ....[12]....
        /*01b0*/ 	.word	0x00000670
        /*01b4*/ 	.word	0x000000ff
        /*01b8*/ 	.word	0x00000030
        /*01bc*/ 	.short	0x0100
        /*01be*/ 	.byte	0x05
	.zero		1


	//   ....[13]....
        /*01c0*/ 	.word	0x00000680
        /*01c4*/ 	.word	0x000000ff
        /*01c8*/ 	.word	0x00000070
        /*01cc*/ 	.short	0x0100
        /*01ce*/ 	.byte	0x05
	.zero		1


	//   ....[14]....
        /*01d0*/ 	.word	0x00000690
        /*01d4*/ 	.word	0x000000ff
        /*01d8*/ 	.word	0x00000038
        /*01dc*/ 	.short	0x0100
        /*01de*/ 	.byte	0x05
	.zero		1


	//   ....[15]....
        /*01e0*/ 	.word	0x000006a0
        /*01e4*/ 	.word	0x000000ff
        /*01e8*/ 	.word	0x00000078
        /*01ec*/ 	.short	0x0100
        /*01ee*/ 	.byte	0x05
	.zero		1


	//   ....[16]....
        /*01f0*/ 	.word	0x000007d0
        /*01f4*/ 	.word	0x000000ff
        /*01f8*/ 	.word	0x00000080
        /*01fc*/ 	.short	0x0100
        /*01fe*/ 	.byte	0x07
	.zero		1


	//   ....[17]....
        /*0200*/ 	.word	0x000007e0
        /*0204*/ 	.word	0x000000ff
        /*0208*/ 	.word	0x00000090
        /*020c*/ 	.short	0x0100
        /*020e*/ 	.byte	0x07
	.zero		1


	//   ....[18]....
        /*0210*/ 	.word	0x000007f0
        /*0214*/ 	.word	0x000000ff
        /*0218*/ 	.word	0x00000088
        /*021c*/ 	.short	0x0100
        /*021e*/ 	.byte	0x07
	.zero		1


	//   ....[19]....
        /*0220*/ 	.word	0x00000800
        /*0224*/ 	.word	0x000000ff
        /*0228*/ 	.word	0x00000098
        /*022c*/ 	.short	0x0100
        /*022e*/ 	.byte	0x07
	.zero		1


	//   ....[20]....
        /*0230*/ 	.word	0x000008f0
        /*0234*/ 	.word	0x000000ff
        /*0238*/ 	.word	0x000000a0
        /*023c*/ 	.short	0x0100
        /*023e*/ 	.byte	0x05
	.zero		1


	//   ....[21]....
        /*0240*/ 	.word	0x00000900
        /*0244*/ 	.word	0x000000ff
        /*0248*/ 	.word	0x000000a8
        /*024c*/ 	.short	0x0100
        /*024e*/ 	.byte	0x05
	.zero		1


	//   ....[22]....
        /*0250*/ 	.word	0x00000a40
        /*0254*/ 	.word	0x000000ff
        /*0258*/ 	.word	0x000000b0
        /*025c*/ 	.short	0x0100
        /*025e*/ 	.byte	0x05
	.zero		1


	//   ....[23]....
        /*0260*/ 	.word	0x00000a50
        /*0264*/ 	.word	0x000000ff
        /*0268*/ 	.word	0x000000c0
        /*026c*/ 	.short	0x0100
        /*026e*/ 	.byte	0x05
	.zero		1


	//   ....[24]....
        /*0270*/ 	.word	0x00000a60
        /*0274*/ 	.word	0x000000ff
        /*0278*/ 	.word	0x000000b8
        /*027c*/ 	.short	0x0100
        /*027e*/ 	.byte	0x05
	.zero		1


	//   ....[25]....
        /*0280*/ 	.word	0x00000a70
        /*0284*/ 	.word	0x000000ff
        /*0288*/ 	.word	0x000000c8
        /*028c*/ 	.short	0x0100
        /*028e*/ 	.byte	0x05
	.zero		1


	//   ....[26]....
        /*0290*/ 	.word	0x00000ba0
        /*0294*/ 	.word	0x000000ff
        /*0298*/ 	.word	0x000000d0
        /*029c*/ 	.short	0x0100
        /*029e*/ 	.byte	0x07
	.zero		1


	//   ....[27]....
        /*02a0*/ 	.word	0x00000bb0
        /*02a4*/ 	.word	0x000000ff
        /*02a8*/ 	.word	0x000000f0
        /*02ac*/ 	.short	0x0100
        /*02ae*/ 	.byte	0x07
	.zero		1


	//   ....[28]....
        /*02b0*/ 	.word	0x00000bc0
        /*02b4*/ 	.word	0x000000ff
        /*02b8*/ 	.word	0x000000d8
        /*02bc*/ 	.short	0x0100
        /*02be*/ 	.byte	0x07
	.zero		1


	//   ....[29]....
        /*02c0*/ 	.word	0x00000bd0
        /*02c4*/ 	.word	0x000000ff
        /*02c8*/ 	.word	0x000000f8
        /*02cc*/ 	.short	0x0100
        /*02ce*/ 	.byte	0x07
	.zero		1


	//   ....[30]....
        /*02d0*/ 	.word	0x00000be0
        /*02d4*/ 	.word	0x000000ff
        /*02d8*/ 	.word	0x000000e0
        /*02dc*/ 	.short	0x0100
        /*02de*/ 	.byte	0x07
	.zero		1


	//   ....[31]....
        /*02e0*/ 	.word	0x00000bf0
        /*02e4*/ 	.word	0x000000ff
        /*02e8*/ 	.word	0x00000100
        /*02ec*/ 	.short	0x0100
        /*02ee*/ 	.byte	0x07
	.zero		1


	//   ....[32]....
        /*02f0*/ 	.word	0x00000c00
        /*02f4*/ 	.word	0x000000ff
        /*02f8*/ 	.word	0x000000e8
        /*02fc*/ 	.short	0x0100
        /*02fe*/ 	.byte	0x07
	.zero		1


	//   ....[33]....
        /*0300*/ 	.word	0x00000c10
        /*0304*/ 	.word	0x000000ff
        /*0308*/ 	.word	0x00000108
        /*030c*/ 	.short	0x0100
        /*030e*/ 	.byte	0x07
	.zero		1


	//   ....[34]....
        /*0310*/ 	.word	0x00000d00
        /*0314*/ 	.word	0x000000ff
        /*0318*/ 	.word	0x00000110
        /*031c*/ 	.short	0x0100
        /*031e*/ 	.byte	0x05
	.zero		1


	//   ....[35]....
        /*0320*/ 	.word	0x00000d10
        /*0324*/ 	.word	0x000000ff
        /*0328*/ 	.word	0x00000120
        /*032c*/ 	.short	0x0100
        /*032e*/ 	.byte	0x05
	.zero		1


	//   ....[36]....
        /*0330*/ 	.word	0x00000d20
        /*0334*/ 	.word	0x000000ff
        /*0338*/ 	.word	0x00000118
        /*033c*/ 	.short	0x0100
        /*033e*/ 	.byte	0x05
	.zero		1


	//   ....[37]....
        /*0340*/ 	.word	0x00000d30
        /*0344*/ 	.word	0x000000ff
        /*0348*/ 	.word	0x00000128
        /*034c*/ 	.short	0x0100
        /*034e*/ 	.byte	0x05
	.zero		1


	//   ....[38]....
        /*0350*/ 	.word	0x00001610
        /*0354*/ 	.word	0x00000003
        /*0358*/ 	.word	0x00000120
        /*035c*/ 	.short	0x010a
        /*035e*/ 	.byte	0xff
	.zero		1


	//   ....[39]....
        /*0360*/ 	.word	0x00001640
        /*0364*/ 	.word	0x00000003
        /*0368*/ 	.word	0x00000110
        /*036c*/ 	.short	0x0101
        /*036e*/ 	.byte	0xff
	.zero		1


	//   ....[40]....
        /*0370*/ 	.word	0x00001710
        /*0374*/ 	.word	0x000000ff
        /*0378*/ 	.word	0x00000040
        /*037c*/ 	.short	0x010a
        /*037e*/ 	.byte	0x08
	.zero		1


	//   ....[41]....
        /*0380*/ 	.word	0x000017b0
        /*0384*/ 	.word	0x000000ff
        /*0388*/ 	.word	0x00000040
        /*038c*/ 	.short	0x010a
        /*038e*/ 	.byte	0x21
	.zero		1


	//   ....[42]....
        /*0390*/ 	.word	0x00001900
        /*0394*/ 	.word	0x000000ff
        /*0398*/ 	.word	0x00000040
        /*039c*/ 	.short	0x010a
        /*039e*/ 	.byte	0x08
	.zero		1


	//   ....[43]....
        /*03a0*/ 	.word	0x00001a10
        /*03a4*/ 	.word	0x000000ff
        /*03a8*/ 	.word	0x000000a8
        /*03ac*/ 	.short	0x0101
        /*03ae*/ 	.byte	0x04
	.zero		1


	//   ....[44]....
        /*03b0*/ 	.word	0x00001a30
        /*03b4*/ 	.word	0x000000ff
        /*03b8*/ 	.word	0x00000040
        /*03bc*/ 	.short	0x010a
        /*03be*/ 	.byte	0x08
	.zero		1


	//   ....[45]....
        /*03c0*/ 	.word	0x00001ab0
        /*03c4*/ 	.word	0x000000ff
        /*03c8*/ 	.word	0x00000040
        /*03cc*/ 	.short	0x010a
        /*03ce*/ 	.byte	0x11
	.zero		1


	//   ....[46]....
        /*03d0*/ 	.word	0x00001c00
        /*03d4*/ 	.word	0x000000ff
        /*03d8*/ 	.word	0x00000040
        /*03dc*/ 	.short	0x010a
        /*03de*/ 	.byte	0x08
	.zero		1


	//   ....[47]....
        /*03e0*/ 	.word	0x00001d40
        /*03e4*/ 	.word	0x00000002
        /*03e8*/ 	.word	0x000000b0
        /*03ec*/ 	.short	0x010a
        /*03ee*/ 	.byte	0xff
	.zero		1


	//   ....[48]....
        /*03f0*/ 	.word	0x00001e00
        /*03f4*/ 	.word	0x00000002
        /*03f8*/ 	.word	0x00000000
        /*03fc*/ 	.short	0x0101
        /*03fe*/ 	.byte	0xff
	.zero		1


	//   ....[49]....
        /*0400*/ 	.word	0x00002360
        /*0404*/ 	.word	0x000000ff
        /*0408*/ 	.word	0x00000000
        /*040c*/ 	.short	0x010a
        /*040e*/ 	.byte	0x05
	.zero		1


	//   ....[50]....
        /*0410*/ 	.word	0x000023f0
        /*0414*/ 	.word	0x000000ff
        /*0418*/ 	.word	0x00000000
        /*041c*/ 	.short	0x010a
        /*041e*/ 	.byte	0x05
	.zero		1


	//   ....[51]....
        /*0420*/ 	.word	0x00002480
        /*0424*/ 	.word	0x000000ff
        /*0428*/ 	.word	0x00000000
        /*042c*/ 	.short	0x010a
        /*042e*/ 	.byte	0x05
	.zero		1


	//   ....[52]....
        /*0430*/ 	.word	0x00002510
        /*0434*/ 	.word	0x000000ff
        /*0438*/ 	.word	0x00000000
        /*043c*/ 	.short	0x010a
        /*043e*/ 	.byte	0x05
	.zero		1


	//   ....[53]....
        /*0440*/ 	.word	0x000025a0
        /*0444*/ 	.word	0x000000ff
        /*0448*/ 	.word	0x00000000
        /*044c*/ 	.short	0x010a
        /*044e*/ 	.byte	0x05
	.zero		1


	//   ....[54]....
        /*0450*/ 	.word	0x00002630
        /*0454*/ 	.word	0x000000ff
        /*0458*/ 	.word	0x00000000
        /*045c*/ 	.short	0x010a
        /*045e*/ 	.byte	0x05
	.zero		1


	//   ....[55]....
        /*0460*/ 	.word	0x000026c0
        /*0464*/ 	.word	0x000000ff
        /*0468*/ 	.word	0x00000000
        /*046c*/ 	.short	0x010a
        /*046e*/ 	.byte	0x05
	.zero		1


	//   ....[56]....
        /*0470*/ 	.word	0x00002760
        /*0474*/ 	.word	0x00000000
        /*0478*/ 	.word	0x00000000
        /*047c*/ 	.short	0x010a
        /*047e*/ 	.byte	0xff
	.zero		1


	//   ....[57]....
        /*0480*/ 	.word	0x00002880
        /*0484*/ 	.word	0x00000000
        /*0488*/ 	.word	0x00000110
        /*048c*/ 	.short	0x010a
        /*048e*/ 	.byte	0xff
	.zero		1


	//   ....[58]....
        /*0490*/ 	.word	0x000028e0
        /*0494*/ 	.word	0x00000004
        /*0498*/ 	.word	0x00000000
        /*049c*/ 	.short	0x0101
        /*049e*/ 	.byte	0xff
	.zero		1


	//   ....[59]....
        /*04a0*/ 	.word	0x00002900
        /*04a4*/ 	.word	0x000000ff
        /*04a8*/ 	.word	0x000000c0
        /*04ac*/ 	.short	0x010a
        /*04ae*/ 	.byte	0x05
	.zero		1


	//   ....[60]....
        /*04b0*/ 	.word	0x00002a20
        /*04b4*/ 	.word	0x00000000
        /*04b8*/ 	.word	0x000000b0
        /*04bc*/ 	.short	0x010a
        /*04be*/ 	.byte	0xff
	.zero		1


	//   ....[61]....
        /*04c0*/ 	.word	0x00002b30
        /*04c4*/ 	.word	0x00000000
        /*04c8*/ 	.word	0x00000000
        /*04cc*/ 	.short	0x0101
        /*04ce*/ 	.byte	0xff
	.zero		1


	//   ....[62]....
        /*04d0*/ 	.word	0x00002bc0
        /*04d4*/ 	.word	0x000000ff
        /*04d8*/ 	.word	0x000000c0
        /*04dc*/ 	.short	0x0106
        /*04de*/ 	.byte	0x05
	.zero		1


	//   ....[63]....
        /*04e0*/ 	.word	0x00002be0
        /*04e4*/ 	.word	0x000000ff
        /*04e8*/ 	.word	0x000000c0
        /*04ec*/ 	.short	0x010a
        /*04ee*/ 	.byte	0x05
	.zero		1


	//   ....[64]....
        /*04f0*/ 	.word	0x00002c70
        /*04f4*/ 	.word	0x000000ff
        /*04f8*/ 	.word	0x000000c0
        /*04fc*/ 	.short	0x0106
        /*04fe*/ 	.byte	0x04
	.zero		1


	//   ....[65]....
        /*0500*/ 	.word	0x00002cb0
        /*0504*/ 	.word	0x00000000
        /*0508*/ 	.word	0x000000c0
        /*050c*/ 	.short	0x010a
        /*050e*/ 	.byte	0xff
	.zero		1


	//   ....[66]....
        /*0510*/ 	.word	0x000031f0
        /*0514*/ 	.word	0x00000000
        /*0518*/ 	.word	0x000000b0
        /*051c*/ 	.short	0x010a
        /*051e*/ 	.byte	0xff
	.zero		1


	//   ....[67]....
        /*0520*/ 	.word	0x000032f0
        /*0524*/ 	.word	0x00000003
        /*0528*/ 	.word	0x00000000
        /*052c*/ 	.short	0x0101
        /*052e*/ 	.byte	0xff
	.zero		1


	//   ....[68]....
        /*0530*/ 	.word	0x00003300
        /*0534*/ 	.word	0x000000ff
        /*0538*/ 	.word	0x00000000
        /*053c*/ 	.short	0x010a
        /*053e*/ 	.byte	0x06
	.zero		1


	//   ....[69]....
        /*0540*/ 	.word	0x00003380
        /*0544*/ 	.word	0x000000ff
        /*0548*/ 	.word	0x000000f0
        /*054c*/ 	.short	0x010a
        /*054e*/ 	.byte	0x07
	.zero		1


	//   ....[70]....
        /*0550*/ 	.word	0x00003460
        /*0554*/ 	.word	0x000000ff
        /*0558*/ 	.word	0x00000000
        /*055c*/ 	.short	0x010a
        /*055e*/ 	.byte	0x06
	.zero		1


	//   ....[71]....
        /*0560*/ 	.word	0x00003590
        /*0564*/ 	.word	0x000000ff
        /*0568*/ 	.word	0x00000000
        /*056c*/ 	.short	0x010a
        /*056e*/ 	.byte	0x1a
	.zero		1


	//   ....[72]....
        /*0570*/ 	.word	0x00003830
        /*0574*/ 	.word	0x000000ff
        /*0578*/ 	.word	0x00000000
        /*057c*/ 	.short	0x010a
        /*057e*/ 	.byte	0x06
	.zero		1


	//   ....[73]....
        /*0580*/ 	.word	0x000038c0
        /*0584*/ 	.word	0x000000ff
        /*0588*/ 	.word	0x00000000
        /*058c*/ 	.short	0x010a
        /*058e*/ 	.byte	0x06
	.zero		1


	//   ....[74]....
        /*0590*/ 	.word	0x00003950
        /*0594*/ 	.word	0x000000ff
        /*0598*/ 	.word	0x00000000
        /*059c*/ 	.short	0x010a
        /*059e*/ 	.byte	0x06
	.zero		1


	//   ....[75]....
        /*05a0*/ 	.word	0x000039e0
        /*05a4*/ 	.word	0x000000ff
        /*05a8*/ 	.word	0x00000000
        /*05ac*/ 	.short	0x010a
        /*05ae*/ 	.byte	0x07
	.zero		1


	//   ....[76]....
        /*05b0*/ 	.word	0x00003e40
        /*05b4*/ 	.word	0x00000000
        /*05b8*/ 	.word	0x000000b0
        /*05bc*/ 	.short	0x010a
        /*05be*/ 	.byte	0xff
	.zero		1


	//   ....[77]....
        /*05c0*/ 	.word	0x00003f00
        /*05c4*/ 	.word	0x00000000
        /*05c8*/ 	.word	0x00000000
        /*05cc*/ 	.short	0x0101
        /*05ce*/ 	.byte	0xff
	.zero		1


	//   ....[78]....
        /*05d0*/ 	.word	0x00004220
        /*05d4*/ 	.word	0x000000ff
        /*05d8*/ 	.word	0x000000a8
        /*05dc*/ 	.short	0x010a
        /*05de*/ 	.byte	0x07
	.zero		1


	//   ....[79]....
        /*05e0*/ 	.word	0x00004410
        /*05e4*/ 	.word	0x000000ff
        /*05e8*/ 	.word	0x00000090
        /*05ec*/ 	.short	0x010a
        /*05ee*/ 	.byte	0x07
	.zero		1


	//   ....[80]....
        /*05f0*/ 	.word	0x000045e0
        /*05f4*/ 	.word	0x000000ff
        /*05f8*/ 	.word	0x00000080
        /*05fc*/ 	.short	0x010b
        /*05fe*/ 	.byte	0x07
	.zero		1


	//   ....[81]....
        /*0600*/ 	.word	0x00004650
        /*0604*/ 	.word	0x000000ff
        /*0608*/ 	.word	0x00000000
        /*060c*/ 	.short	0x0101
        /*060e*/ 	.byte	0x08
	.zero		1


	//   ....[82]....
        /*0610*/ 	.word	0x00004680
        /*0614*/ 	.word	0x000000ff
        /*0618*/ 	.word	0x00000098
        /*061c*/ 	.short	0x010a
        /*061e*/ 	.byte	0x07
	.zero		1


	//   ....[83]....
        /*0620*/ 	.word	0x00004890
        /*0624*/ 	.word	0x000000ff
        /*0628*/ 	.word	0x00000088
        /*062c*/ 	.short	0x010b
        /*062e*/ 	.byte	0x07
	.zero		1


	//   ....[84]....
        /*0630*/ 	.word	0x000048b0
        /*0634*/ 	.word	0x000000ff
        /*0638*/ 	.word	0x00000000
        /*063c*/ 	.short	0x0101
        /*063e*/ 	.byte	0x0d
	.zero		1


	//   ....[85]....
        /*0640*/ 	.word	0x000048e0
        /*0644*/ 	.word	0x000000ff
        /*0648*/ 	.word	0x00000090
        /*064c*/ 	.short	0x010a
        /*064e*/ 	.byte	0x07
	.zero		1


	//   ....[86]....
        /*0650*/ 	.word	0x00004920
        /*0654*/ 	.word	0x00000000
        /*0658*/ 	.word	0x00000098
        /*065c*/ 	.short	0x010a
        /*065e*/ 	.byte	0xff
	.zero		1


	//   ....[87]....
        /*0660*/ 	.word	0x00004c60
        /*0664*/ 	.word	0x00000000
        /*0668*/ 	.word	0x000000b0
        /*066c*/ 	.short	0x010a
        /*066e*/ 	.byte	0xff
	.zero		1


	//   ....[88]....
        /*0670*/ 	.word	0x00004d70
        /*0674*/ 	.word	0x00000000
        /*0678*/ 	.word	0x00000000
        /*067c*/ 	.short	0x0101
        /*067e*/ 	.byte	0xff
	.zero		1


	//   ....[89]....
        /*0680*/ 	.word	0x000057c0
        /*0684*/ 	.word	0x00000000
        /*0688*/ 	.word	0x00000080
        /*068c*/ 	.short	0x010a
        /*068e*/ 	.byte	0xff
	.zero		1


	//   ....[90]....
        /*0690*/ 	.word	0x00005830
        /*0694*/ 	.word	0x00000071
        /*0698*/ 	.word	0x000000d0
        /*069c*/ 	.short	0x010a
        /*069e*/ 	.byte	0xff
	.zero		1


	//   ....[91]....
        /*06a0*/ 	.word	0x00005910
        /*06a4*/ 	.word	0x00000000
        /*06a8*/ 	.word	0x00000080
        /*06ac*/ 	.short	0x010a
        /*06ae*/ 	.byte	0xff
	.zero		1


	//   ....[92]....
        /*06b0*/ 	.word	0x00005a50
        /*06b4*/ 	.word	0x00000000
        /*06b8*/ 	.word	0x00000000
        /*06bc*/ 	.short	0x0101
        /*06be*/ 	.byte	0xff
	.zero		1


	//   ....[93]....
        /*06c0*/ 	.word	0x00005ab0
        /*06c4*/ 	.word	0x00000071
        /*06c8*/ 	.word	0x000000d0
        /*06cc*/ 	.short	0x010a
        /*06ce*/ 	.byte	0xff
	.zero		1


	//   ....[94]....
        /*06d0*/ 	.word	0x00006600
        /*06d4*/ 	.word	0x00000020
        /*06d8*/ 	.word	0x00000080
        /*06dc*/ 	.short	0x010a
        /*06de*/ 	.byte	0xff
	.zero		1


	//   ....[95]....
        /*06e0*/ 	.word	0x000066c0
        /*06e4*/ 	.word	0x00000020
        /*06e8*/ 	.word	0x00000080
        /*06ec*/ 	.short	0x010a
        /*06ee*/ 	.byte	0xff
	.zero		1


	//   ....[96]....
        /*06f0*/ 	.word	0x000067e0
        /*06f4*/ 	.word	0x00000003
        /*06f8*/ 	.word	0x00000000
        /*06fc*/ 	.short	0x0101
        /*06fe*/ 	.byte	0xff
	.zero		1


	//   ....[97]....
        /*0700*/ 	.word	0x00006c20
        /*0704*/ 	.word	0x000000ff
        /*0708*/ 	.word	0x00000000
        /*070c*/ 	.short	0x0101
        /*070e*/ 	.byte	0x05
	.zero		1


	//   ....[98]....
        /*0710*/ 	.word	0x00007460
        /*0714*/ 	.word	0x00000003
        /*0718*/ 	.word	0x00000120
        /*071c*/ 	.short	0x010a
        /*071e*/ 	.byte	0xff
	.zero		1


	//   ....[99]....
        /*0720*/ 	.word	0x000074c0
        /*0724*/ 	.word	0x00000002
        /*0728*/ 	.word	0x00000040
        /*072c*/ 	.short	0x010a
        /*072e*/ 	.byte	0xff
	.zero		1


	//   ....[100]....
        /*0730*/ 	.word	0x00007520
        /*0734*/ 	.word	0x00000002
        /*0738*/ 	.word	0x00000040
        /*073c*/ 	.short	0x010a
        /*073e*/ 	.byte	0xff
	.zero		1


	//   ....[101]....
        /*0740*/ 	.word	0x00007570
        /*0744*/ 	.word	0x00000002
        /*0748*/ 	.word	0x000000b0
        /*074c*/ 	.short	0x010a
        /*074e*/ 	.byte	0xff
	.zero		1


	//   ....[102]....
        /*0750*/ 	.word	0x000075d0
        /*0754*/ 	.word	0x00000000
        /*0758*/ 	.word	0x00000000
        /*075c*/ 	.short	0x010a
        /*075e*/ 	.byte	0xff
	.zero		1


	//   ....[103]....
        /*0760*/ 	.word	0x00007630
        /*0764*/ 	.word	0x00000000
        /*0768*/ 	.word	0x00000000
        /*076c*/ 	.short	0x010a
        /*076e*/ 	.byte	0xff
	.zero		1


	//   ....[104]....
        /*0770*/ 	.word	0x00007690
        /*0774*/ 	.word	0x00000000
        /*0778*/ 	.word	0x00000000
        /*077c*/ 	.short	0x010a
        /*077e*/ 	.byte	0xff
	.zero		1


	//   ....[105]....
        /*0780*/ 	.word	0x000076f0
        /*0784*/ 	.word	0x00000000
        /*0788*/ 	.word	0x00000000
        /*078c*/ 	.short	0x010a
        /*078e*/ 	.byte	0xff
	.zero		1


	//   ....[106]....
        /*0790*/ 	.word	0x00007750
        /*0794*/ 	.word	0x00000000
        /*0798*/ 	.word	0x00000000
        /*079c*/ 	.short	0x010a
        /*079e*/ 	.byte	0xff
	.zero		1


	//   ....[107]....
        /*07a0*/ 	.word	0x000077b0
        /*07a4*/ 	.word	0x00000000
        /*07a8*/ 	.word	0x00000000
        /*07ac*/ 	.short	0x010a
        /*07ae*/ 	.byte	0xff
	.zero		1


	//   ....[108]....
        /*07b0*/ 	.word	0x00007810
        /*07b4*/ 	.word	0x00000000
        /*07b8*/ 	.word	0x00000000
        /*07bc*/ 	.short	0x010a
        /*07be*/ 	.byte	0xff
	.zero		1


	//   ....[109]....
        /*07c0*/ 	.word	0x00007860
        /*07c4*/ 	.word	0x00000000
        /*07c8*/ 	.word	0x00000110
        /*07cc*/ 	.short	0x010a
        /*07ce*/ 	.byte	0xff
	.zero		1


	//   ....[110]....
        /*07d0*/ 	.word	0x000078c0
        /*07d4*/ 	.word	0x00000000
        /*07d8*/ 	.word	0x000000c0
        /*07dc*/ 	.short	0x010a
        /*07de*/ 	.byte	0xff
	.zero		1


	//   ....[111]....
        /*07e0*/ 	.word	0x00007910
        /*07e4*/ 	.word	0x00000000
        /*07e8*/ 	.word	0x000000b0
        /*07ec*/ 	.short	0x010a
        /*07ee*/ 	.byte	0xff
	.zero		1


	//   ....[112]....
        /*07f0*/ 	.word	0x00007970
        /*07f4*/ 	.word	0x00000000
        /*07f8*/ 	.word	0x000000c0
        /*07fc*/ 	.short	0x010a
        /*07fe*/ 	.byte	0xff
	.zero		1


	//   ....[113]....
        /*0800*/ 	.word	0x000079c0
        /*0804*/ 	.word	0x00000000
        /*0808*/ 	.word	0x000000b0
        /*080c*/ 	.short	0x010a
        /*080e*/ 	.byte	0xff
	.zero		1


	//   ....[114]....
        /*0810*/ 	.word	0x00007a20
        /*0814*/ 	.word	0x00000003
        /*0818*/ 	.word	0x000000f0
        /*081c*/ 	.short	0x010a
        /*081e*/ 	.byte	0xff
	.zero		1


	//   ....[115]....
        /*0820*/ 	.word	0x00007a80
        /*0824*/ 	.word	0x00000000
        /*0828*/ 	.word	0x00000000
        /*082c*/ 	.short	0x010a
        /*082e*/ 	.byte	0xff
	.zero		1


	//   ....[116]....
        /*0830*/ 	.word	0x00007ae0
        /*0834*/ 	.word	0x00000000
        /*0838*/ 	.word	0x00000000
        /*083c*/ 	.short	0x010a
        /*083e*/ 	.byte	0xff
	.zero		1


	//   ....[117]....
        /*0840*/ 	.word	0x00007b40
        /*0844*/ 	.word	0x00000000
        /*0848*/ 	.word	0x00000000
        /*084c*/ 	.short	0x010a
        /*084e*/ 	.byte	0xff
	.zero		1


	//   ....[118]....
        /*0850*/ 	.word	0x00007ba0
        /*0854*/ 	.word	0x00000000
        /*0858*/ 	.word	0x00000000
        /*085c*/ 	.short	0x010a
        /*085e*/ 	.byte	0xff
	.zero		1


	//   ....[119]....
        /*0860*/ 	.word	0x00007c00
        /*0864*/ 	.word	0x00000000
        /*0868*/ 	.word	0x00000000
        /*086c*/ 	.short	0x010a
        /*086e*/ 	.byte	0xff
	.zero		1


	//   ....[120]....
        /*0870*/ 	.word	0x00007c50
        /*0874*/ 	.word	0x00000000
        /*0878*/ 	.word	0x000000b0
        /*087c*/ 	.short	0x010a
        /*087e*/ 	.byte	0xff
	.zero		1


	//   ....[121]....
        /*0880*/ 	.word	0x00007cb0
        /*0884*/ 	.word	0x00000000
        /*0888*/ 	.word	0x000000a8
        /*088c*/ 	.short	0x010a
        /*088e*/ 	.byte	0xff
	.zero		1


	//   ....[122]....
        /*0890*/ 	.word	0x00007d10
        /*0894*/ 	.word	0x00000003
        /*0898*/ 	.word	0x00000090
        /*089c*/ 	.short	0x010a
        /*089e*/ 	.byte	0xff
	.zero		1


	//   ....[123]....
        /*08a0*/ 	.word	0x00007d70
        /*08a4*/ 	.word	0x00000003
        /*08a8*/ 	.word	0x00000098
        /*08ac*/ 	.short	0x010a
        /*08ae*/ 	.byte	0xff
	.zero		1


	//   ....[124]....
        /*08b0*/ 	.word	0x00007dd0
        /*08b4*/ 	.word	0x00000000
        /*08b8*/ 	.word	0x00000090
        /*08bc*/ 	.short	0x010a
        /*08be*/ 	.byte	0xff
	.zero		1


	//   ....[125]....
        /*08c0*/ 	.word	0x00007e20
        /*08c4*/ 	.word	0x00000000
        /*08c8*/ 	.word	0x000000b0
        /*08cc*/ 	.short	0x010a
        /*08ce*/ 	.byte	0xff
	.zero		1


	//   ....[126]....
        /*08d0*/ 	.word	0x00007e70
        /*08d4*/ 	.word	0x00000000
        /*08d8*/ 	.word	0x00000080
        /*08dc*/ 	.short	0x010a
        /*08de*/ 	.byte	0xff
	.zero		1


	//   ....[127]....
        /*08e0*/ 	.word	0x00007ec0
        /*08e4*/ 	.word	0x00000071
        /*08e8*/ 	.word	0x000000d0
        /*08ec*/ 	.short	0x010a
        /*08ee*/ 	.byte	0xff
	.zero		1


	//   ....[128]....
        /*08f0*/ 	.word	0x00007f10
        /*08f4*/ 	.word	0x00000020
        /*08f8*/ 	.word	0x00000080
        /*08fc*/ 	.short	0x010a
        /*08fe*/ 	.byte	0xff
	.zero		1


	//----- nvinfo : EIATTR_NUM_MBARRIERS
	.align		4
.L_47:
        /*0900*/ 	.byte	0x03, 0x38
        /*0902*/ 	.short	0x0026


	//----- nvinfo : EIATTR_EXIT_INSTR_OFFSETS
	.align		4
        /*0904*/ 	.byte	0x04, 0x1c
        /*0906*/ 	.short	(.L_49 - .L_48)


	//   ....[0]....
.L_48:
        /*0908*/ 	.word	0x00002790


	//   ....[1]....
        /*090c*/ 	.word	0x00002c80


	//   ....[2]....
        /*0910*/ 	.word	0x00002ce0


	//   ....[3]....
        /*0914*/ 	.word	0x00003c40


	//   ....[4]....
        /*0918*/ 	.word	0x00004950


	//   ....[5]....
        /*091c*/ 	.word	0x00004990


	//   ....[6]....
        /*0920*/ 	.word	0x00007450


	//----- nvinfo : EIATTR_MAX_THREADS
	.align		4
.L_49:
        /*0924*/ 	.byte	0x04, 0x05
        /*0926*/ 	.short	(.L_51 - .L_50)
.L_50:
        /*0928*/ 	.word	0x00000100
        /*092c*/ 	.word	0x00000001
        /*0930*/ 	.word	0x00000001


	//----- nvinfo : EIATTR_CRS_STACK_SIZE
	.align		4
.L_51:
        /*0934*/ 	.byte	0x04, 0x1e
        /*0936*/ 	.short	(.L_53 - .L_52)
.L_52:
        /*0938*/ 	.word	0x00000000


	//----- nvinfo : EIATTR_CBANK_PARAM_SIZE
	.align		4
.L_53:
        /*093c*/ 	.byte	0x03, 0x19
        /*093e*/ 	.short	0x0800


	//----- nvinfo : EIATTR_PARAM_CBANK
	.align		4
        /*0940*/ 	.byte	0x04, 0x0a
        /*0942*/ 	.short	(.L_55 - .L_54)
	.align		4
.L_54:
        /*0944*/ 	.word	index@(.nv.constant0._ZN7cutlass13device_kernelINS_4gemm6kernel13GemmUniversalIN4cute5tupleIJiiiiEEENS1_10collective13CollectiveMmaINS1_35MainloopSm100TmaUmmaWarpSpecializedILi8ELi2ELi4ENS5_IJNS4_1CILi1EEESB_SB_EEEEENS5_IJNSA_ILi64EEENSA_ILi128EEESF_EEENS_12float_e4m3_tENS5_IJlSB_lEEESH_SI_NS4_8TiledMMAINS4_8MMA_AtomIJNS4_10MMA_TraitsINS4_19SM100_MMA_F8F6F4_SSEJSH_SH_fSE_SF_NS4_17integral_constantINS4_4UMMA5MajorELSP_0EEESQ_NSN_INSO_7ScaleInELSR_0EEESS_EEEEEENS4_6LayoutISC_NS5_IJNSA_ILi0EEESW_SW_EEEEENS5_IJNS4_10UnderscoreESZ_SZ_EEEEENS4_13SM90_TMA_LOADENS4_14ComposedLayoutINS4_7SwizzleILi3ELi4ELi3EEENS4_18smem_ptr_flag_bitsILi8EEENSV_INS5_IJNSA_ILi8EEESF_EEENS5_IJSF_SB_EEEEEEEvNS4_8identityES12_S1C_vS1D_EENS_8epilogue10collective18CollectiveEpilogueINS1F_23Sm100TmaWarpSpecializedILi2ELi2ELi32ELb0ELb0EEEJSG_NS5_IJNSV_ISE_SB_EES1K_EEESH_SI_SH_SI_NS1F_6fusion15FusionCallbacksIS1J_NS1M_17LinearCombinationISH_fSH_fLNS_15FloatRoundStyleE2EEESG_S1L_JEEENS4_5SM1004TMEM4LOAD26SM100_TMEM_LOAD_16dp32b32xES12_NS13_INS14_ILi2ELi4ELi3EEES17_NSV_INS5_IJS18_SE_EEENS5_IJSE_SB_EEEEEEENS4_39AutoVectorizingCopyWithAssumedAlignmentILi128EEENS4_14SM90_TMA_STOREES20_S22_S22_EEEvvEEEEvNT_6ParamsE)
        /*0948*/ 	.short	0x0380
        /*094a*/ 	.short	0x0800


	//----- nvinfo : EIATTR_SW_WAR
	.align		4
.L_55:
        /*094c*/ 	.byte	0x04, 0x36
        /*094e*/ 	.short	(.L_57 - .L_56)
.L_56:
        /*0950*/ 	.word	0x00000008
.L_57:


//--------------------- .nv.callgraph             --------------------------
	.section	.nv.callgraph,"",@"SHT_CUDA_CALLGRAPH"
	.align	4
	.sectionentsize	8
	.align		4
        /*0000*/ 	.word	0x00000000
	.align		4
        /*0004*/ 	.word	0xffffffff
	.align		4
        /*0008*/ 	.word	index@(_ZN7cutlass13device_kernelINS_4gemm6kernel13GemmUniversalIN4cute5tupleIJiiiiEEENS1_10collective13CollectiveMmaINS1_35MainloopSm100TmaUmmaWarpSpecializedILi8ELi2ELi4ENS5_IJNS4_1CILi1EEESB_SB_EEEEENS5_IJNSA_ILi64EEENSA_ILi128EEESF_EEENS_12float_e4m3_tENS5_IJlSB_lEEESH_SI_NS4_8TiledMMAINS4_8MMA_AtomIJNS4_10MMA_TraitsINS4_19SM100_MMA_F8F6F4_SSEJSH_SH_fSE_SF_NS4_17integral_constantINS4_4UMMA5MajorELSP_0EEESQ_NSN_INSO_7ScaleInELSR_0EEESS_EEEEEENS4_6LayoutISC_NS5_IJNSA_ILi0EEESW_SW_EEEEENS5_IJNS4_10UnderscoreESZ_SZ_EEEEENS4_13SM90_TMA_LOADENS4_14ComposedLayoutINS4_7SwizzleILi3ELi4ELi3EEENS4_18smem_ptr_flag_bitsILi8EEENSV_INS5_IJNSA_ILi8EEESF_EEENS5_IJSF_SB_EEEEEEEvNS4_8identityES12_S1C_vS1D_EENS_8epilogue10collective18CollectiveEpilogueINS1F_23Sm100TmaWarpSpecializedILi2ELi2ELi32ELb0ELb0EEEJSG_NS5_IJNSV_ISE_SB_EES1K_EEESH_SI_SH_SI_NS1F_6fusion15FusionCallbacksIS1J_NS1M_17LinearCombinationISH_fSH_fLNS_15FloatRoundStyleE2EEESG_S1L_JEEENS4_5SM1004TMEM4LOAD26SM100_TMEM_LOAD_16dp32b32xES12_NS13_INS14_ILi2ELi4ELi3EEES17_NSV_INS5_IJS18_SE_EEENS5_IJSE_SB_EEEEEEENS4_39AutoVectorizingCopyWithAssumedAlignmentILi128EEENS4_14SM90_TMA_STOREES20_S22_S22_EEEvvEEEEvNT_6ParamsE)
	.align		4
        /*000c*/ 	.word	index@(__assertfail)
	.align		4
        /*0010*/ 	.word	0x00000000
	.align		4
        /*0014*/ 	.word	0xfffffffe
	.align		4
        /*0018*/ 	.word	0x00000000
	.align		4
        /*001c*/ 	.word	0xfffffffd
	.align		4
        /*0020*/ 	.word	0x00000000
	.align		4
        /*0024*/ 	.word	0xfffffffc


//--------------------- .nv.constant4             --------------------------
	.section	.nv.constant4,"a",@progbits
	.align	8
	.align		8
.nv.constant4:
        /*0000*/ 	.dword	__assertfail
	.align		8
        /*0008*/ 	.dword	__unnamed_1
	.align		8
        /*0010*/ 	.dword	__unnamed_2
	.align		8
        /*0018*/ 	.dword	_ZN40_INTERNAL_8c0f071d_4_k_cu_5418bf5d_244994cuda3std3__45__cpo5beginE
	.align		8
        /*0020*/ 	.dword	_ZN40_INTERNAL_8c0f071d_4_k_cu_5418bf5d_244994cuda3std3__45__cpo3endE
	.align		8
        /*0028*/ 	.dword	_ZN40_INTERNAL_8c0f071d_4_k_cu_5418bf5d_244994cuda3std3__45__cpo6cbeginE
	.align		8
        /*0030*/ 	.dword	_ZN40_INTERNAL_8c0f071d_4_k_cu_5418bf5d_244994cuda3std3__45__cpo4cendE
	.align		8
        /*0038*/ 	.dword	_ZN40_INTERNAL_8c0f071d_4_k_cu_5418bf5d_244994cuda3std3__442_GLOBAL__N__8c0f071d_4_k_cu_5418bf5d_244996ignoreE
	.align		8
        /*0040*/ 	.dword	_ZN40_INTERNAL_8c0f071d_4_k_cu_5418bf5d_244994cuda3std3__419piecewise_constructE
	.align		8
        /*0048*/ 	.dword	_ZN40_INTERNAL_8c0f071d_4_k_cu_5418bf5d_244994cuda3std3__48in_placeE
	.align		8
        /*0050*/ 	.dword	_ZN40_INTERNAL_8c0f071d_4_k_cu_5418bf5d_244994cuda3std6ranges3__45__cpo4swapE
	.align		8
        /*0058*/ 	.dword	_ZN40_INTERNAL_8c0f071d_4_k_cu_5418bf5d_244994cuda3std6ranges3__45__cpo9iter_moveE
	.align		8
        /*0060*/ 	.dword	_ZN40_INTERNAL_8c0f071d_4_k_cu_5418bf5d_244994cute7productE
	.align		8
        /*0068*/ 	.dword	_ZN40_INTERNAL_8c0f071d_4_k_cu_5418bf5d_244994cute1_E
	.align		8
        /*0070*/ 	.dword	$str$25
	.align		8
        /*0078*/ 	.dword	$str$26
	.align		8
        /*0080*/ 	.dword	$str$27
	.align		8
        /*0088*/ 	.dword	$str$28


//--------------------- .text._ZN7cutlass13device_kernelINS_4gemm6kernel13GemmUniversalIN4cute5tupleIJiiiiEEENS1_10collective13CollectiveMmaINS1_35MainloopSm100TmaUmmaWarpSpecializedILi8ELi2ELi4ENS5_IJNS4_1CILi1EEESB_SB_EEEEENS5_IJNSA_ILi64EEENSA_ILi128EEESF_EEENS_12float_e4m3_tENS5_IJlSB_lEEESH_SI_NS4_8TiledMMAINS4_8MMA_AtomIJNS4_10MMA_TraitsINS4_19SM100_MMA_F8F6F4_SSEJSH_SH_fSE_SF_NS4_17integral_constantINS4_4UMMA5MajorELSP_0EEESQ_NSN_INSO_7ScaleInELSR_0EEESS_EEEEEENS4_6LayoutISC_NS5_IJNSA_ILi0EEESW_SW_EEEEENS5_IJNS4_10UnderscoreESZ_SZ_EEEEENS4_13SM90_TMA_LOADENS4_14ComposedLayoutINS4_7SwizzleILi3ELi4ELi3EEENS4_18smem_ptr_flag_bitsILi8EEENSV_INS5_IJNSA_ILi8EEESF_EEENS5_IJSF_SB_EEEEEEEvNS4_8identityES12_S1C_vS1D_EENS_8epilogue10collective18CollectiveEpilogueINS1F_23Sm100TmaWarpSpecializedILi2ELi2ELi32ELb0ELb0EEEJSG_NS5_IJNSV_ISE_SB_EES1K_EEESH_SI_SH_SI_NS1F_6fusion15FusionCallbacksIS1J_NS1M_17LinearCombinationISH_fSH_fLNS_15FloatRoundStyleE2EEESG_S1L_JEEENS4_5SM1004TMEM4LOAD26SM100_TMEM_LOAD_16dp32b32xES12_NS13_INS14_ILi2ELi4ELi3EEES17_NSV_INS5_IJS18_SE_EEENS5_IJSE_SB_EEEEEEENS4_39AutoVectorizingCopyWithAssumedAlignmentILi128EEENS4_14SM90_TMA_STOREES20_S22_S22_EEEvvEEEEvNT_6ParamsE --------------------------
	.section	.text._ZN7cutlass13device_kernelINS_4gemm6kernel13GemmUniversalIN4cute5tupleIJiiiiEEENS1_10collective13CollectiveMmaINS1_35MainloopSm100TmaUmmaWarpSpecializedILi8ELi2ELi4ENS5_IJNS4_1CILi1EEESB_SB_EEEEENS5_IJNSA_ILi64EEENSA_ILi128EEESF_EEENS_12float_e4m3_tENS5_IJlSB_lEEESH_SI_NS4_8TiledMMAINS4_8MMA_AtomIJNS4_10MMA_TraitsINS4_19SM100_MMA_F8F6F4_SSEJSH_SH_fSE_SF_NS4_17integral_constantINS4_4UMMA5MajorELSP_0EEESQ_NSN_INSO_7ScaleInELSR_0EEESS_EEEEEENS4_6LayoutISC_NS5_IJNSA_ILi0EEESW_SW_EEEEENS5_IJNS4_10UnderscoreESZ_SZ_EEEEENS4_13SM90_TMA_LOADENS4_14ComposedLayoutINS4_7SwizzleILi3ELi4ELi3EEENS4_18smem_ptr_flag_bitsILi8EEENSV_INS5_IJNSA_ILi8EEESF_EEENS5_IJSF_SB_EEEEEEEvNS4_8identityES12_S1C_vS1D_EENS_8epilogue10collective18CollectiveEpilogueINS1F_23Sm100TmaWarpSpecializedILi2ELi2ELi32ELb0ELb0EEEJSG_NS5_IJNSV_ISE_SB_EES1K_EEESH_SI_SH_SI_NS1F_6fusion15FusionCallbacksIS1J_NS1M_17LinearCombinationISH_fSH_fLNS_15FloatRoundStyleE2EEESG_S1L_JEEENS4_5SM1004TMEM4LOAD26SM100_TMEM_LOAD_16dp32b32xES12_NS13_INS14_ILi2ELi4ELi3EEES17_NSV_INS5_IJS18_SE_EEENS5_IJSE_SB_EEEEEEENS4_39AutoVectorizingCopyWithAssumedAlignmentILi128EEENS4_14SM90_TMA_STOREES20_S22_S22_EEEvvEEEEvNT_6ParamsE,"ax",@progbits
	.align	128
.text._ZN7cutlass13device_kernelINS_4gemm6kernel13GemmUniversalIN4cute5tupleIJiiiiEEENS1_10collective13CollectiveMmaINS1_35MainloopSm100TmaUmmaWarpSpecializedILi8ELi2ELi4ENS5_IJNS4_1CILi1EEESB_SB_EEEEENS5_IJNSA_ILi64EEENSA_ILi128EEESF_EEENS_12float_e4m3_tENS5_IJlSB_lEEESH_SI_NS4_8TiledMMAINS4_8MMA_AtomIJNS4_10MMA_TraitsINS4_19SM100_MMA_F8F6F4_SSEJSH_SH_fSE_SF_NS4_17integral_constantINS4_4UMMA5MajorELSP_0EEESQ_NSN_INSO_7ScaleInELSR_0EEESS_EEEEEENS4_6LayoutISC_NS5_IJNSA_ILi0EEESW_SW_EEEEENS5_IJNS4_10UnderscoreESZ_SZ_EEEEENS4_13SM90_TMA_LOADENS4_14ComposedLayoutINS4_7SwizzleILi3ELi4ELi3EEENS4_18smem_ptr_flag_bitsILi8EEENSV_INS5_IJNSA_ILi8EEESF_EEENS5_IJSF_SB_EEEEEEEvNS4_8identityES12_S1C_vS1D_EENS_8epilogue10collective18CollectiveEpilogueINS1F_23Sm100TmaWarpSpecializedILi2ELi2ELi32ELb0ELb0EEEJSG_NS5_IJNSV_ISE_SB_EES1K_EEESH_SI_SH_SI_NS1F_6fusion15FusionCallbacksIS1J_NS1M_17LinearCombinationISH_fSH_fLNS_15FloatRoundStyleE2EEESG_S1L_JEEENS4_5SM1004TMEM4LOAD26SM100_TMEM_LOAD_16dp32b32xES12_NS13_INS14_ILi2ELi4ELi3EEES17_NSV_INS5_IJS18_SE_EEENS5_IJSE_SB_EEEEEEENS4_39AutoVectorizingCopyWithAssumedAlignmentILi128EEENS4_14SM90_TMA_STOREES20_S22_S22_EEEvvEEEEvNT_6ParamsE:
        .type           _ZN7cutlass13device_kernelINS_4gemm6kernel13GemmUniversalIN4cute5tupleIJiiiiEEENS1_10collective13CollectiveMmaINS1_35MainloopSm100TmaUmmaWarpSpecializedILi8ELi2ELi4ENS5_IJNS4_1CILi1EEESB_SB_EEEEENS5_IJNSA_ILi64EEENSA_ILi128EEESF_EEENS_12float_e4m3_tENS5_IJlSB_lEEESH_SI_NS4_8TiledMMAINS4_8MMA_AtomIJNS4_10MMA_TraitsINS4_19SM100_MMA_F8F6F4_SSEJSH_SH_fSE_SF_NS4_17integral_constantINS4_4UMMA5MajorELSP_0EEESQ_NSN_INSO_7ScaleInELSR_0EEESS_EEEEEENS4_6LayoutISC_NS5_IJNSA_ILi0EEESW_SW_EEEEENS5_IJNS4_10UnderscoreESZ_SZ_EEEEENS4_13SM90_TMA_LOADENS4_14ComposedLayoutINS4_7SwizzleILi3ELi4ELi3EEENS4_18smem_ptr_flag_bitsILi8EEENSV_INS5_IJNSA_ILi8EEESF_EEENS5_IJSF_SB_EEEEEEEvNS4_8identityES12_S1C_vS1D_EENS_8epilogue10collective18CollectiveEpilogueINS1F_23Sm100TmaWarpSpecializedILi2ELi2ELi32ELb0ELb0EEEJSG_NS5_IJNSV_ISE_SB_EES1K_EEESH_SI_SH_SI_NS1F_6fusion15FusionCallbacksIS1J_NS1M_17LinearCombinationISH_fSH_fLNS_15FloatRoundStyleE2EEESG_S1L_JEEENS4_5SM1004TMEM4LOAD26SM100_TMEM_LOAD_16dp32b32xES12_NS13_INS14_ILi2ELi4ELi3EEES17_NSV_INS5_IJS18_SE_EEENS5_IJSE_SB_EEEEEEENS4_39AutoVectorizingCopyWithAssumedAlignmentILi128EEENS4_14SM90_TMA_STOREES20_S22_S22_EEEvvEEEEvNT_6ParamsE,@function
        .size           _ZN7cutlass13device_kernelINS_4gemm6kernel13GemmUniversalIN4cute5tupleIJiiiiEEENS1_10collective13CollectiveMmaINS1_35MainloopSm100TmaUmmaWarpSpecializedILi8ELi2ELi4ENS5_IJNS4_1CILi1EEESB_SB_EEEEENS5_IJNSA_ILi64EEENSA_ILi128EEESF_EEENS_12float_e4m3_tENS5_IJlSB_lEEESH_SI_NS4_8TiledMMAINS4_8MMA_AtomIJNS4_10MMA_TraitsINS4_19SM100_MMA_F8F6F4_SSEJSH_SH_fSE_SF_NS4_17integral_constantINS4_4UMMA5MajorELSP_0EEESQ_NSN_INSO_7ScaleInELSR_0EEESS_EEEEEENS4_6LayoutISC_NS5_IJNSA_ILi0EEESW_SW_EEEEENS5_IJNS4_10UnderscoreESZ_SZ_EEEEENS4_13SM90_TMA_LOADENS4_14ComposedLayoutINS4_7SwizzleILi3ELi4ELi3EEENS4_18smem_ptr_flag_bitsILi8EEENSV_INS5_IJNSA_ILi8EEESF_EEENS5_IJSF_SB_EEEEEEEvNS4_8identityES12_S1C_vS1D_EENS_8epilogue10collective18CollectiveEpilogueINS1F_23Sm100TmaWarpSpecializedILi2ELi2ELi32ELb0ELb0EEEJSG_NS5_IJNSV_ISE_SB_EES1K_EEESH_SI_SH_SI_NS1F_6fusion15FusionCallbacksIS1J_NS1M_17LinearCombinationISH_fSH_fLNS_15FloatRoundStyleE2EEESG_S1L_JEEENS4_5SM1004TMEM4LOAD26SM100_TMEM_LOAD_16dp32b32xES12_NS13_INS14_ILi2ELi4ELi3EEES17_NSV_INS5_IJS18_SE_EEENS5_IJSE_SB_EEEEEEENS4_39AutoVectorizingCopyWithAssumedAlignmentILi128EEENS4_14SM90_TMA_STOREES20_S22_S22_EEEvvEEEEvNT_6ParamsE,(.L_x_154 - _ZN7cutlass13device_kernelINS_4gemm6kernel13GemmUniversalIN4cute5tupleIJiiiiEEENS1_10collective13CollectiveMmaINS1_35MainloopSm100TmaUmmaWarpSpecializedILi8ELi2ELi4ENS5_IJNS4_1CILi1EEESB_SB_EEEEENS5_IJNSA_ILi64EEENSA_ILi128EEESF_EEENS_12float_e4m3_tENS5_IJlSB_lEEESH_SI_NS4_8TiledMMAINS4_8MMA_AtomIJNS4_10MMA_TraitsINS4_19SM100_MMA_F8F6F4_SSEJSH_SH_fSE_SF_NS4_17integral_constantINS4_4UMMA5MajorELSP_0EEESQ_NSN_INSO_7ScaleInELSR_0EEESS_EEEEEENS4_6LayoutISC_NS5_IJNSA_ILi0EEESW_SW_EEEEENS5_IJNS4_10UnderscoreESZ_SZ_EEEEENS4_13SM90_TMA_LOADENS4_14ComposedLayoutINS4_7SwizzleILi3ELi4ELi3EEENS4_18smem_ptr_flag_bitsILi8EEENSV_INS5_IJNSA_ILi8EEESF_EEENS5_IJSF_SB_EEEEEEEvNS4_8identityES12_S1C_vS1D_EENS_8epilogue10collective18CollectiveEpilogueINS1F_23Sm100TmaWarpSpecializedILi2ELi2ELi32ELb0ELb0EEEJSG_NS5_IJNSV_ISE_SB_EES1K_EEESH_SI_SH_SI_NS1F_6fusion15FusionCallbacksIS1J_NS1M_17LinearCombinationISH_fSH_fLNS_15FloatRoundStyleE2EEESG_S1L_JEEENS4_5SM1004TMEM4LOAD26SM100_TMEM_LOAD_16dp32b32xES12_NS13_INS14_ILi2ELi4ELi3EEES17_NSV_INS5_IJS18_SE_EEENS5_IJSE_SB_EEEEEEENS4_39AutoVectorizingCopyWithAssumedAlignmentILi128EEENS4_14SM90_TMA_STOREES20_S22_S22_EEEvvEEEEvNT_6ParamsE)
        .other          _ZN7cutlass13device_kernelINS_4gemm6kernel13GemmUniversalIN4cute5tupleIJiiiiEEENS1_10collective13CollectiveMmaINS1_35MainloopSm100TmaUmmaWarpSpecializedILi8ELi2ELi4ENS5_IJNS4_1CILi1EEESB_SB_EEEEENS5_IJNSA_ILi64EEENSA_ILi128EEESF_EEENS_12float_e4m3_tENS5_IJlSB_lEEESH_SI_NS4_8TiledMMAINS4_8MMA_AtomIJNS4_10MMA_TraitsINS4_19SM100_MMA_F8F6F4_SSEJSH_SH_fSE_SF_NS4_17integral_constantINS4_4UMMA5MajorELSP_0EEESQ_NSN_INSO_7ScaleInELSR_0EEESS_EEEEEENS4_6LayoutISC_NS5_IJNSA_ILi0EEESW_SW_EEEEENS5_IJNS4_10UnderscoreESZ_SZ_EEEEENS4_13SM90_TMA_LOADENS4_14ComposedLayoutINS4_7SwizzleILi3ELi4ELi3EEENS4_18smem_ptr_flag_bitsILi8EEENSV_INS5_IJNSA_ILi8EEESF_EEENS5_IJSF_SB_EEEEEEEvNS4_8identityES12_S1C_vS1D_EENS_8epilogue10collective18CollectiveEpilogueINS1F_23Sm100TmaWarpSpecializedILi2ELi2ELi32ELb0ELb0EEEJSG_NS5_IJNSV_ISE_SB_EES1K_EEESH_SI_SH_SI_NS1F_6fusion15FusionCallbacksIS1J_NS1M_17LinearCombinationISH_fSH_fLNS_15FloatRoundStyleE2EEESG_S1L_JEEENS4_5SM1004TMEM4LOAD26SM100_TMEM_LOAD_16dp32b32xES12_NS13_INS14_ILi2ELi4ELi3EEES17_NSV_INS5_IJS18_SE_EEENS5_IJSE_SB_EEEEEEENS4_39AutoVectorizingCopyWithAssumedAlignmentILi128EEENS4_14SM90_TMA_STOREES20_S22_S22_EEEvvEEEEvNT_6ParamsE,@"STO_CUDA_ENTRY STV_DEFAULT"
_ZN7cutlass13device_kernelINS_4gemm6kernel13GemmUniversalIN4cute5tupleIJiiiiEEENS1_10collective13CollectiveMmaINS1_35MainloopSm100TmaUmmaWarpSpecializedILi8ELi2ELi4ENS5_IJNS4_1CILi1EEESB_SB_EEEEENS5_IJNSA_ILi64EEENSA_ILi128EEESF_EEENS_12float_e4m3_tENS5_IJlSB_lEEESH_SI_NS4_8TiledMMAINS4_8MMA_AtomIJNS4_10MMA_TraitsINS4_19SM100_MMA_F8F6F4_SSEJSH_SH_fSE_SF_NS4_17integral_constantINS4_4UMMA5MajorELSP_0EEESQ_NSN_INSO_7ScaleInELSR_0EEESS_EEEEEENS4_6LayoutISC_NS5_IJNSA_ILi0EEESW_SW_EEEEENS5_IJNS4_10UnderscoreESZ_SZ_EEEEENS4_13SM90_TMA_LOADENS4_14ComposedLayoutINS4_7SwizzleILi3ELi4ELi3EEENS4_18smem_ptr_flag_bitsILi8EEENSV_INS5_IJNSA_ILi8EEESF_EEENS5_IJSF_SB_EEEEEEEvNS4_8identityES12_S1C_vS1D_EENS_8epilogue10collective18CollectiveEpilogueINS1F_23Sm100TmaWarpSpecializedILi2ELi2ELi32ELb0ELb0EEEJSG_NS5_IJNSV_ISE_SB_EES1K_EEESH_SI_SH_SI_NS1F_6fusion15FusionCallbacksIS1J_NS1M_17LinearCombinationISH_fSH_fLNS_15FloatRoundStyleE2EEESG_S1L_JEEENS4_5SM1004TMEM4LOAD26SM100_TMEM_LOAD_16dp32b32xES12_NS13_INS14_ILi2ELi4ELi3EEES17_NSV_INS5_IJS18_SE_EEENS5_IJSE_SB_EEEEEEENS4_39AutoVectorizingCopyWithAssumedAlignmentILi128EEENS4_14SM90_TMA_STOREES20_S22_S22_EEEvvEEEEvNT_6ParamsE:
[----:B------:R-:W1:Y:S01]  /*0000*/  LDC R1, c[0x0][0x37c] ;  /* 0x0000df00ff017b82 */ /* 0x000e620000000800 */
[----:B------:R-:W2:Y:S01]  /*0010*/  S2R R108, SR_TID.X ;  /* 0x00000000006c7919 */ /* 0x000ea20000002100 */
[----:B------:R-:W3:Y:S01]  /*0020*/  LDCU.64 UR4, c[0x0][0x890] ;  /* 0x00011200ff0477ac */ /* 0x000ee20008000a00 */
[----:B------:R-:W-:Y:S02]  /*0030*/  PRMT R95, RZ, 0x7610, R95 ;  /* 0x00007610ff5f7816 */ /* 0x000fe4000000005f */
[----:B------:R-:W-:Y:S01]  /*0040*/  ELECT P5, URZ, PT ;  /* 0x0000000000ff782f */ /* 0x000fe200038a0000 */
[----:B------:R-:W4:Y:S01]  /*0050*/  LDCU.64 UR46, c[0x0][0x358] ;  /* 0x00006b00ff2e77ac */ /* 0x000f220008000a00 */
[----:B---3--:R-:W-:-:S04]  /*0060*/  UISETP.NE.U32.AND UP0, UPT, UR4, URZ, UPT ;  /* 0x000000ff0400728c */ /* 0x008fc8000bf05070 */
[----:B------:R-:W-:Y:S01]  /*0070*/  UISETP.NE.AND.EX UP0, UPT, UR5, URZ, UPT, UP0 ;  /* 0x000000ff0500728c */ /* 0x000fe2000bf05300 */
[----:B--2---:R-:W-:-:S05]  /*0080*/  SHF.R.U32.HI R101, RZ, 0x5, R108 ;  /* 0x00000005ff657819 */ /* 0x004fca000001166c */
[----:B------:R-:W2:Y:S02]  /*0090*/  SHFL.IDX PT, R0, R101, RZ, 0x1f ;  /* 0x00001fff65007589 */ /* 0x000ea400000e0000 */
[----:B--2---:R-:W-:Y:S01]  /*00a0*/  R2UR UR8, R0 ;  /* 0x00000000000872ca */ /* 0x004fe200000e0000 */
[----:B-1--4-:R-:W-:-:S14]  /*00b0*/  BRA.U UP0, `(.L_x_0) ;  /* 0x00000001002c7547 */ /* 0x012fdc000b800000 */
[----:B------:R-:W1:Y:S02]  /*00c0*/  LDCU.64 UR6, c[0x0][0x888] ;  /* 0x00011100ff0677ac */ /* 0x000e640008000a00 */
[----:B-1----:R-:W-:-:S04]  /*00d0*/  UISETP.NE.U32.AND UP0, UPT, UR6, URZ, UPT ;  /* 0x000000ff0600728c */ /* 0x002fc8000bf05070 */
[----:B------:R-:W-:-:S09]  /*00e0*/  UISETP.NE.AND.EX UP0, UPT, UR7, URZ, UPT, UP0 ;  /* 0x000000ff0700728c */ /* 0x000fd2000bf05300 */
[----:B------:R-:W-:Y:S05]  /*00f0*/  BRA.U !UP0, `(.L_x_1) ;  /* 0x0000000108107547 */ /* 0x000fea000b800000 */
[----:B------:R-:W1:Y:S02]  /*0100*/  LDC.64 R2, c[0x0][0x888] ;  /* 0x00022200ff027b82 */ /* 0x000e640000000a00 */
[----:B-1----:R1:W5:Y:S01]  /*0110*/  LDG.E R49, desc[UR46][R2.64] ;  /* 0x0000002e02317981 */ /* 0x002362000c1e1900 */
[----:B------:R-:W-:Y:S01]  /*0120*/  HFMA2 R95, -RZ, RZ, 0, 5.9604644775390625e-08 ;  /* 0x00000001ff5f7431 */ /* 0x000fe200000001ff */
[----:B------:R-:W-:Y:S05]  /*0130*/  BRA `(.L_x_0) ;  /* 0x00000000000c7947 */ /* 0x000fea0003800000 */
.L_x_1:
[----:B------:R-:W1:Y:S01]  /*0140*/  LDCU UR6, c[0x0][0x880] ;  /* 0x00011000ff0677ac */ /* 0x000e620008000800 */
[----:B------:R-:W-:Y:S01]  /*0150*/  HFMA2 R95, -RZ, RZ, 0, 5.9604644775390625e-08 ;  /* 0x00000001ff5f7431 */ /* 0x000fe200000001ff */
[----:B-1----:R-:W-:-:S07]  /*0160*/  MOV R49, UR6 ;  /* 0x0000000600317c02 */ /* 0x002fce0008000f00 */
.L_x_0:
[----:B------:R-:W2:Y:S02]  /*0170*/  LDCU.64 UR6, c[0x0][0x8b0] ;  /* 0x00011600ff0677ac */ /* 0x000ea40008000a00 */
[----:B--2---:R-:W-:-:S04]  /*0180*/  UISETP.NE.U32.AND UP0, UPT, UR6, URZ, UPT ;  /* 0x000000ff0600728c */ /* 0x004fc8000bf05070 */
[----:B------:R-:W-:-:S09]  /*0190*/  UISETP.NE.AND.EX UP0, UPT, UR7, URZ, UPT, UP0 ;  /* 0x000000ff0700728c */ /* 0x000fd2000bf05300 */
[----:B------:R-:W-:Y:S05]  /*01a0*/  BRA.U UP0, `(.L_x_2) ;  /* 0x0000000100247547 */ /* 0x000fea000b800000 */
[----:B------:R-:W2:Y:S02]  /*01b0*/  LDCU.64 UR6, c[0x0][0x8a8] ;  /* 0x00011500ff0677ac */ /* 0x000ea40008000a00 */
[----:B--2---:R-:W-:-:S04]  /*01c0*/  UISETP.NE.U32.AND UP0, UPT, UR6, URZ, UPT ;  /* 0x000000ff0600728c */ /* 0x004fc8000bf05070 */
[----:B------:R-:W-:-:S09]  /*01d0*/  UISETP.NE.AND.EX UP0, UPT, UR7, URZ, UPT, UP0 ;  /* 0x000000ff0700728c */ /* 0x000fd2000bf05300 */
[----:B------:R-:W-:Y:S05]  /*01e0*/  BRA.U !UP0, `(.L_x_3) ;  /* 0x00000001080c7547 */ /* 0x000fea000b800000 */
[----:B-1----:R-:W1:Y:S02]  /*01f0*/  LDC.64 R2, c[0x0][0x8a8] ;  /* 0x00022a00ff027b82 */ /* 0x002e640000000a00 */
[----:B-1----:R2:W5:Y:S01]  /*0200*/  LDG.E R47, desc[UR46][R2.64] ;  /* 0x0000002e022f7981 */ /* 0x002562000c1e1900 */
[----:B------:R-:W-:Y:S05]  /*0210*/  BRA `(.L_x_2) ;  /* 0x0000000000087947 */ /* 0x000fea0003800000 */
.L_x_3:
[----:B------:R-:W2:Y:S02]  /*0220*/  LDCU UR6, c[0x0][0x8a0] ;  /* 0x00011400ff0677ac */ /* 0x000ea40008000800 */
[----:B--2---:R-:W-:Y:S02]  /*0230*/  MOV R47, UR6 ;  /* 0x00000006002f7c02 */ /* 0x004fe40008000f00 */
.L_x_2:
[----:B------:R-:W-:Y:S01]  /*0240*/  IMAD.U32 R0, RZ, RZ, UR8 ;  /* 0x00000008ff007e24 */ /* 0x000fe2000f8e00ff */
[----:B------:R-:W-:Y:S04]  /*0250*/  BSSY.RECONVERGENT B0, `(.L_x_4) ;  /* 0x000000c000007945 */ /* 0x000fe80003800200 */
[C---:B------:R-:W-:Y:S02]  /*0260*/  ISETP.NE.OR P1, PT, R0.reuse, 0x1, !P5 ;  /* 0x000000010000780c */ /* 0x040fe40006f25670 */
[----:B------:R-:W-:-:S11]  /*0270*/  ISETP.NE.OR P0, PT, R0, 0x3, !P5 ;  /* 0x000000030000780c */ /* 0x000fd60006f05670 */
[----:B------:R-:W-:Y:S05]  /*0280*/  @P1 BRA `(.L_x_5) ;  /* 0x0000000000201947 */ /* 0x000fea0003800000 */
[----:B------:R-:W3:Y:S02]  /*0290*/  LDCU.64 UR6, c[0x0][0x348] ;  /* 0x00006900ff0677ac */ /* 0x000ee40008000a00 */
[----:B---3--:R-:W-:Y:S02]  /*02a0*/  UIADD3 UR10, UP1, UPT, UR6, 0x80, URZ ;  /* 0x00000080060a7890 */ /* 0x008fe4000ff3e0ff */
[----:B------:R-:W-:Y:S02]  /*02b0*/  UIADD3 UR6, UP0, UPT, UR6, 0x180, URZ ;  /* 0x0000018006067890 */ /* 0x000fe4000ff1e0ff */
[----:B------:R-:W-:Y:S02]  /*02c0*/  UIADD3.X UR11, UPT, UPT, URZ, UR7, URZ, UP1, !UPT ;  /* 0x00000007ff0b7290 */ /* 0x000fe40008ffe4ff */
[----:B------:R-:W-:-:S07]  /*02d0*/  UIADD3.X UR7, UPT, UPT, URZ, UR7, URZ, UP0, !UPT ;  /* 0x00000007ff077290 */ /* 0x000fce00087fe4ff */
[----:B------:R3:W-:Y:S02]  /*02e0*/  UTMACCTL.PF [UR10] ;  /* 0x000000000a0079b9 */ /* 0x0007e40008040000 */
[----:B------:R3:W-:Y:S02]  /*02f0*/  UTMACCTL.PF [UR6] ;  /* 0x00000000060079b9 */ /* 0x0007e40008040000 */
[----:B---3--:R-:W-:Y:S01]  /*0300*/  NOP ;  /* 0x0000000000007918 */ /* 0x008fe20000000000 */
.L_x_5:
[----:B------:R-:W-:Y:S05]  /*0310*/  BSYNC.RECONVERGENT B0 ;  /* 0x0000000000007941 */ /* 0x000fea0003800200 */
.L_x_4:
[----:B------:R-:W-:Y:S04]  /*0320*/  BSSY.RECONVERGENT B0, `(.L_x_6) ;  /* 0x000000a000007945 */ /* 0x000fe80003800200 */
        /* <DEDUP_REMOVED lines=9> */
.L_x_7:
[----:B------:R-:W-:Y:S05]  /*03c0*/  BSYNC.RECONVERGENT B0 ;  /* 0x0000000000007941 */ /* 0x000fea0003800200 */
.L_x_6:
[----:B------:R-:W3:Y:S01]  /*03d0*/  LDCU.64 UR6, c[0x0][0x888] ;  /* 0x00011100ff0677ac */ /* 0x000ee20008000a00 */
[----:B------:R-:W-:Y:S02]  /*03e0*/  UISETP.EQ.U32.AND UP1, UPT, UR4, URZ, UPT ;  /* 0x000000ff0400728c */ /* 0x000fe4000bf22070 */
[----:B------:R-:W-:Y:S02]  /*03f0*/  UPLOP3.LUT UP2, UPT, UPT, UPT, UPT, 0x80, 0x8 ;  /* 0x000000000008789c */ /* 0x000fe40003f4f070 */
[----:B---3--:R-:W-:-:S04]  /*0400*/  UISETP.NE.U32.AND UP0, UPT, UR6, URZ, UPT ;  /* 0x000000ff0600728c */ /* 0x008fc8000bf05070 */
[----:B------:R-:W-:-:S04]  /*0410*/  UISETP.NE.AND.EX UP0, UPT, UR7, URZ, UPT, UP0 ;  /* 0x000000ff0700728c */ /* 0x000fc8000bf05300 */
[----:B------:R-:W-:-:S04]  /*0420*/  UISETP.EQ.OR.EX UP3, UPT, UR5, URZ, !UP0, UP1 ;  /* 0x000000ff0500728c */ /* 0x000fc8000c762710 */
[----:B------:R-:W-:-:S05]  /*0430*/  UP2UR UR50, UPR, URZ, 0x8 ;  /* 0x00000008ff327883 */ /* 0x000fca0008000000 */
[----:B------:R-:W-:Y:S07]  /*0440*/  BRA.U !UP3, `(.L_x_8) ;  /* 0x000000010b207547 */ /* 0x000fee000b800000 */
[----:B------:R-:W-:Y:S01]  /*0450*/  UISETP.NE.U32.AND UP2, UPT, UR4, URZ, UPT ;  /* 0x000000ff0400728c */ /* 0x000fe2000bf45070 */
[----:B-----5:R-:W-:Y:S01]  /*0460*/  FSETP.NEU.AND P0, PT, R49, RZ, PT ;  /* 0x000000ff3100720b */ /* 0x020fe20003f0d000 */
[----:B------:R-:W-:Y:S02]  /*0470*/  USEL UR4, URZ, 0xffffffff, UP0 ;  /* 0xffffffffff047887 */ /* 0x000fe40008000000 */
[----:B------:R-:W-:-:S10]  /*0480*/  UISETP.NE.AND.EX UP2, UPT, UR5, URZ, UPT, UP2 ;  /* 0x000000ff0500728c */ /* 0x000fd4000bf45320 */
[----:B------:R-:W-:Y:S01]  /*0490*/  VOTEU.ANY UP1, P0 ;  /* 0x0000000000ff7886 */ /* 0x000fe20000020100 */
[----:B------:R-:W-:-:S04]  /*04a0*/  @!UP2 USEL UR4, URZ, 0xffffffff, UP1 ;  /* 0xffffffffff04a887 */ /* 0x000fc80008800000 */
[----:B------:R-:W-:-:S04]  /*04b0*/  ULOP3.LUT UR4, UR4, 0x1, URZ, 0xc0, !UPT ;  /* 0x0000000104047892 */ /* 0x000fc8000f8ec0ff */
[----:B------:R-:W-:-:S11]  /*04c0*/  UISETP.NE.U32.AND UP2, UPT, UR4, 0x1, UPT ;  /* 0x000000010400788c */ /* 0x000fd6000bf45070 */
.L_x_8:
[----:B-12---:R-:W1:Y:S01]  /*04d0*/  SHFL.IDX PT, R2, R101, RZ, 0x1f ;  /* 0x00001fff65027589 */ /* 0x006e6200000e0000 */
[----:B------:R-:W-:-:S04]  /*04e0*/  UISETP.NE.AND UP1, UPT, UR8, 0x2, UPT ;  /* 0x000000020800788c */ /* 0x000fc8000bf25270 */
[----:B------:R-:W-:Y:S01]  /*04f0*/  USEL UR6, URZ, 0x1, UP1 ;  /* 0x00000001ff067887 */ /* 0x000fe20008800000 */
[----:B-1----:R-:W-:-:S13]  /*0500*/  ISETP.NE.AND P0, PT, R2, RZ, PT ;  /* 0x000000ff0200720c */ /* 0x002fda0003f05270 */
[----:B------:R-:W-:Y:S05]  /*0510*/  @P0 BRA `(.L_x_9) ;  /* 0x0000000000680947 */ /* 0x000fea0003800000 */
[----:B------:R-:W1:Y:S01]  /*0520*/  S2UR UR5, SR_CgaCtaId ;  /* 0x00000000000579c3 */ /* 0x000e620000008800 */
[----:B------:R-:W-:Y:S01]  /*0530*/  UMOV UR7, 0x400 ;  /* 0x0000040000077882 */ /* 0x000fe20000000000 */
[----:B------:R-:W-:Y:S01]  /*0540*/  UMOV UR4, 0x1 ;  /* 0x0000000100047882 */ /* 0x000fe20000000000 */
[----:B------:R-:W-:Y:S01]  /*0550*/  ELECT P0, URZ, PT ;  /* 0x0000000000ff782f */ /* 0x000fe20003800000 */
[----:B------:R-:W-:-:S04]  /*0560*/  UIADD3 UR10, UPT, UPT, -UR4, 0x100000, URZ ;  /* 0x00100000040a7890 */ /* 0x000fc8000fffe1ff */
[----:B------:R-:W-:Y:S02]  /*0570*/  USHF.L.U32 UR11, UR10, 0xb, URZ ;  /* 0x0000000b0a0b7899 */ /* 0x000fe400080006ff */
[----:B------:R-:W-:Y:S02]  /*0580*/  USHF.L.U32 UR10, UR10, 0x1, URZ ;  /* 0x000000010a0a7899 */ /* 0x000fe400080006ff */
[----:B-1----:R-:W-:Y:S01]  /*0590*/  ULEA UR5, UR5, UR7, 0x18 ;  /* 0x0000000705057291 */ /* 0x002fe2000f8ec0ff */
[----:B------:R-:W1:Y:S11]  /*05a0*/  FENCE.VIEW.ASYNC.S ;  /* 0x00000000000073c6 */ /* 0x000e760000000000 */
[----:B-1----:R1:W2:Y:S01]  /*05b0*/  SYNCS.EXCH.64 URZ, [UR5], UR10 ;  /* 0x0000000a05ff75b2 */ /* 0x0022a20008000100 */
[----:B------:R1:W3:Y:S01]  /*05c0*/  SYNCS.EXCH.64 URZ, [UR5+0x40], UR10 ;  /* 0x0000400a05ff75b2 */ /* 0x0002e20008000100 */
[----:B------:R1:W4:Y:S01]  /*05d0*/  SYNCS.EXCH.64 URZ, [UR5+0x8], UR10 ;  /* 0x0000080a05ff75b2 */ /* 0x0003220008000100 */
[----:B------:R1:W1:Y:S01]  /*05e0*/  SYNCS.EXCH.64 URZ, [UR5+0x48], UR10 ;  /* 0x0000480a05ff75b2 */ /* 0x0002620008000100 */
        /* <DEDUP_REMOVED lines=12> */
[----:B------:R-:W-:Y:S01]  /*06b0*/  NOP ;  /* 0x0000000000007918 */ /* 0x000fe20000000000 */
.L_x_9:
[----:B------:R-:W2:Y:S01]  /*06c0*/  SHFL.IDX PT, R2, R101, RZ, 0x1f ;  /* 0x00001fff65027589 */ /* 0x000ea200000e0000 */
[----:B------:R-:W-:Y:S01]  /*06d0*/  NOP ;  /* 0x0000000000007918 */ /* 0x000fe20000000000 */
[----:B--2---:R-:W-:-:S13]  /*06e0*/  ISETP.NE.AND P0, PT, R2, 0x1, PT ;  /* 0x000000010200780c */ /* 0x004fda0003f05270 */
[----:B------:R-:W-:Y:S05]  /*06f0*/  @P0 BRA `(.L_x_10) ;  /* 0x0000000000480947 */ /* 0x000fea0003800000 */
[----:B------:R-:W2:Y:S01]  /*0700*/  S2UR UR7, SR_CgaCtaId ;  /* 0x00000000000779c3 */ /* 0x000ea20000008800 */
[----:B------:R-:W-:Y:S01]  /*0710*/  UMOV UR9, 0x400 ;  /* 0x0000040000097882 */ /* 0x000fe20000000000 */
[----:B-1----:R-:W-:Y:S01]  /*0720*/  UMOV UR5, 0x20 ;  /* 0x0000002000057882 */ /* 0x002fe20000000000 */
[----:B------:R-:W-:Y:S01]  /*0730*/  UMOV UR4, 0x80 ;  /* 0x0000008000047882 */ /* 0x000fe20000000000 */
[----:B------:R-:W-:-:S04]  /*0740*/  UIADD3 UR10, UPT, UPT, -UR5, 0x100000, URZ ;  /* 0x00100000050a7890 */ /* 0x000fc8000fffe1ff */
[----:B------:R-:W-:Y:S02]  /*0750*/  USHF.L.U32 UR11, UR10, 0xb, URZ ;  /* 0x0000000b0a0b7899 */ /* 0x000fe400080006ff */
[----:B------:R-:W-:Y:S02]  /*0760*/  USHF.L.U32 UR10, UR10, 0x1, URZ ;  /* 0x000000010a0a7899 */ /* 0x000fe400080006ff */
[----:B------:R-:W-:-:S04]  /*0770*/  UIADD3 UR4, UPT, UPT, -UR4, 0x100000, URZ ;  /* 0x0010000004047890 */ /* 0x000fc8000fffe1ff */
[----:B------:R-:W-:Y:S02]  /*0780*/  USHF.L.U32 UR5, UR4, 0xb, URZ ;  /* 0x0000000b04057899 */ /* 0x000fe400080006ff */
[----:B------:R-:W-:Y:S01]  /*0790*/  USHF.L.U32 UR4, UR4, 0x1, URZ ;  /* 0x0000000104047899 */ /* 0x000fe200080006ff */
[----:B------:R-:W-:Y:S01]  /*07a0*/  ELECT P0, URZ, PT ;  /* 0x0000000000ff782f */ /* 0x000fe20003800000 */
[----:B--2---:R-:W-:Y:S01]  /*07b0*/  ULEA UR7, UR7, UR9, 0x18 ;  /* 0x0000000907077291 */ /* 0x004fe2000f8ec0ff */
[----:B------:R-:W1:Y:S11]  /*07c0*/  FENCE.VIEW.ASYNC.S ;  /* 0x00000000000073c6 */ /* 0x000e760000000000 */
[----:B-1----:R2:W1:Y:S01]  /*07d0*/  SYNCS.EXCH.64 URZ, [UR7+0x80], UR10 ;  /* 0x0000800a07ff75b2 */ /* 0x0024620008000100 */
[----:B------:R2:W1:Y:S01]  /*07e0*/  SYNCS.EXCH.64 URZ, [UR7+0x90], UR4 ;  /* 0x0000900407ff75b2 */ /* 0x0004620008000100 */
[----:B------:R2:W1:Y:S01]  /*07f0*/  SYNCS.EXCH.64 URZ, [UR7+0x88], UR10 ;  /* 0x0000880a07ff75b2 */ /* 0x0004620008000100 */
[----:B------:R2:W1:Y:S02]  /*0800*/  SYNCS.EXCH.64 URZ, [UR7+0x98], UR4 ;  /* 0x0000980407ff75b2 */ /* 0x0004640008000100 */
[----:B--2---:R-:W-:Y:S01]  /*0810*/  NOP ;  /* 0x0000000000007918 */ /* 0x004fe20000000000 */
.L_x_10:
[----:B------:R-:W2:Y:S01]  /*0820*/  SHFL.IDX PT, R2, R101, RZ, 0x1f ;  /* 0x00001fff65027589 */ /* 0x000ea200000e0000 */
[----:B------:R-:W-:Y:S01]  /*0830*/  NOP ;  /* 0x0000000000007918 */ /* 0x000fe20000000000 */
[----:B--2---:R-:W-:-:S13]  /*0840*/  ISETP.NE.AND P0, PT, R2, 0x3, PT ;  /* 0x000000030200780c */ /* 0x004fda0003f05270 */
[----:B------:R-:W-:Y:S05]  /*0850*/  @P0 BRA `(.L_x_11) ;  /* 0x0000000000300947 */ /* 0x000fea0003800000 */
[----:B-1----:R-:W1:Y:S01]  /*0860*/  S2UR UR5, SR_CgaCtaId ;  /* 0x00000000000579c3 */ /* 0x002e620000008800 */
        /* <DEDUP_REMOVED lines=8> */
[----:B-1----:R2:W1:Y:S01]  /*08f0*/  SYNCS.EXCH.64 URZ, [UR5+0xa0], UR10 ;  /* 0x0000a00a05ff75b2 */ /* 0x0024620008000100 */
[----:B------:R2:W1:Y:S02]  /*0900*/  SYNCS.EXCH.64 URZ, [UR5+0xa8], UR10 ;  /* 0x0000a80a05ff75b2 */ /* 0x0004640008000100 */
[----:B--2---:R-:W-:Y:S01]  /*0910*/  NOP ;  /* 0x0000000000007918 */ /* 0x004fe20000000000 */
.L_x_11:
[----:B------:R-:W2:Y:S01]  /*0920*/  SHFL.IDX PT, R2, R101, RZ, 0x1f ;  /* 0x00001fff65027589 */ /* 0x000ea200000e0000 */
[----:B------:R-:W-:Y:S01]  /*0930*/  NOP ;  /* 0x0000000000007918 */ /* 0x000fe20000000000 */
[----:B--2---:R-:W-:-:S13]  /*0940*/  ISETP.NE.AND P0, PT, R2, 0x4, PT ;  /* 0x000000040200780c */ /* 0x004fda0003f05270 */
[----:B------:R-:W-:Y:S05]  /*0950*/  @P0 BRA `(.L_x_12) ;  /* 0x00000000004c0947 */ /* 0x000fea0003800000 */
[----:B-1----:R-:W1:Y:S01]  /*0960*/  S2UR UR5, SR_CgaCtaId ;  /* 0x00000000000579c3 */ /* 0x002e620000008800 */
[----:B------:R-:W-:Y:S01]  /*0970*/  UMOV UR9, 0x100 ;  /* 0x0000010000097882 */ /* 0x000fe20000000000 */
[----:B------:R-:W-:Y:S01]  /*0980*/  UMOV UR7, 0x400 ;  /* 0x0000040000077882 */ /* 0x000fe20000000000 */
[----:B------:R-:W-:Y:S01]  /*0990*/  USEL UR9, UR9, 0xe0, UP2 ;  /* 0x000000e009097887 */ /* 0x000fe20009000000 */
[----:B------:R-:W-:Y:S01]  /*09a0*/  UMOV UR4, 0x1 ;  /* 0x0000000100047882 */ /* 0x000fe20000000000 */
[----:B------:R-:W-:Y:S01]  /*09b0*/  ELECT P0, URZ, PT ;  /* 0x0000000000ff782f */ /* 0x000fe20003800000 */
[----:B------:R-:W-:-:S04]  /*09c0*/  UIADD3 UR10, UPT, UPT, -UR4, 0x100000, URZ ;  /* 0x00100000040a7890 */ /* 0x000fc8000fffe1ff */
[----:B------:R-:W-:Y:S02]  /*09d0*/  USHF.L.U32 UR11, UR10, 0xb, URZ ;  /* 0x0000000b0a0b7899 */ /* 0x000fe400080006ff */
[----:B------:R-:W-:Y:S02]  /*09e0*/  USHF.L.U32 UR10, UR10, 0x1, URZ ;  /* 0x000000010a0a7899 */ /* 0x000fe400080006ff */
[----:B------:R-:W-:-:S04]  /*09f0*/  UIADD3 UR12, UPT, UPT, -UR9, 0x100000, URZ ;  /* 0x00100000090c7890 */ /* 0x000fc8000fffe1ff */
[----:B------:R-:W-:Y:S02]  /*0a00*/  USHF.L.U32 UR13, UR12, 0xb, URZ ;  /* 0x0000000b0c0d7899 */ /* 0x000fe400080006ff */
[----:B------:R-:W-:Y:S02]  /*0a10*/  USHF.L.U32 UR12, UR12, 0x1, URZ ;  /* 0x000000010c0c7899 */ /* 0x000fe400080006ff */
[----:B-1----:R-:W-:Y:S01]  /*0a20*/  ULEA UR5, UR5, UR7, 0x18 ;  /* 0x0000000705057291 */ /* 0x002fe2000f8ec0ff */
[----:B------:R-:W1:Y:S11]  /*0a30*/  FENCE.VIEW.ASYNC.S ;  /* 0x00000000000073c6 */ /* 0x000e760000000000 */
[----:B-1----:R2:W1:Y:S01]  /*0a40*/  SYNCS.EXCH.64 URZ, [UR5+0xb0], UR10 ;  /* 0x0000b00a05ff75b2 */ /* 0x0024620008000100 */
[----:B------:R2:W1:Y:S01]  /*0a50*/  SYNCS.EXCH.64 URZ, [UR5+0xc0], UR12 ;  /* 0x0000c00c05ff75b2 */ /* 0x0004620008000100 */
[----:B------:R2:W1:Y:S01]  /*0a60*/  SYNCS.EXCH.64 URZ, [UR5+0xb8], UR10 ;  /* 0x0000b80a05ff75b2 */ /* 0x0004620008000100 */
[----:B------:R2:W1:Y:S02]  /*0a70*/  SYNCS.EXCH.64 URZ, [UR5+0xc8], UR12 ;  /* 0x0000c80c05ff75b2 */ /* 0x0004640008000100 */
[----:B--2---:R-:W-:Y:S01]  /*0a80*/  NOP ;  /* 0x0000000000007918 */ /* 0x004fe20000000000 */
.L_x_12:
        /* <DEDUP_REMOVED lines=20> */
[----:B------:R2:W1:Y:S01]  /*0bd0*/  SYNCS.EXCH.64 URZ, [UR7+0xf8], UR4 ;  /* 0x0000f80407ff75b2 */ /* 0x0004620008000100 */
[----:B------:R2:W1:Y:S01]  /*0be0*/  SYNCS.EXCH.64 URZ, [UR7+0xe0], UR10 ;  /* 0x0000e00a07ff75b2 */ /* 0x0004620008000100 */
[----:B------:R2:W1:Y:S01]  /*0bf0*/  SYNCS.EXCH.64 URZ, [UR7+0x100], UR4 ;  /* 0x0001000407ff75b2 */ /* 0x0004620008000100 */
[----:B------:R2:W1:Y:S01]  /*0c00*/  SYNCS.EXCH.64 URZ, [UR7+0xe8], UR10 ;  /* 0x0000e80a07ff75b2 */ /* 0x0004620008000100 */
[----:B------:R2:W1:Y:S02]  /*0c10*/  SYNCS.EXCH.64 URZ, [UR7+0x108], UR4 ;  /* 0x0001080407ff75b2 */ /* 0x0004640008000100 */
[----:B--2---:R-:W-:Y:S01]  /*0c20*/  NOP ;  /* 0x0000000000007918 */ /* 0x004fe20000000000 */
.L_x_13:
        /* <DEDUP_REMOVED lines=18> */
.L_x_14:
[----:B-1----:R-:W1:Y:S01]  /*0d50*/  S2UR UR5, SR_CTAID.X ;  /* 0x00000000000579c3 */ /* 0x002e620000002500 */
[----:B------:R-:W-:-:S05]  /*0d60*/  CS2R.32 R96, SR_CgaSize ;  /* 0x0000000000607805 */ /* 0x000fca0000008a00 */
[----:B------:R-:W-:-:S05]  /*0d70*/  IMAD R96, R96, -0xa0, RZ ;  /* 0xffffff6060607824 */ /* 0x000fca00078e02ff */
[----:B------:R-:W-:-:S14]  /*0d80*/  R2UR UR9, R96 ;  /* 0x00000000600972ca */ /* 0x000fdc00000e0000 */
[----:B------:R-:W2:Y:S01]  /*0d90*/  LDCU UR9, c[0x0][UR9+0x2b0] ;  /* 0x00005600090977ac */ /* 0x000ea20008000800 */
[----:B------:R-:W-:Y:S01]  /*0da0*/  NOP ;  /* 0x0000000000007918 */ /* 0x000fe20000000000 */
[----:B------:R-:W-:-:S05]  /*0db0*/  CS2R.32 R96, SR_CgaSize ;  /* 0x0000000000607805 */ /* 0x000fca0000008a00 */
[----:B------:R-:W-:-:S05]  /*0dc0*/  IMAD R96, R96, -0xa0, RZ ;  /* 0xffffff6060607824 */ /* 0x000fca00078e02ff */
[----:B------:R-:W-:-:S14]  /*0dd0*/  R2UR UR7, R96 ;  /* 0x00000000600772ca */ /* 0x000fdc00000e0000 */
[----:B------:R-:W3:Y:S01]  /*0de0*/  LDCU UR7, c[0x0][UR7+0x2b4] ;  /* 0x00005680070777ac */ /* 0x000ee20008000800 */
[----:B------:R-:W4:Y:S08]  /*0df0*/  S2UR UR4, SR_CTAID.Y ;  /* 0x00000000000479c3 */ /* 0x000f300000002600 */
[----:B------:R-:W3:Y:S01]  /*0e00*/  LDC R9, c[0x0][0xb24] ;  /* 0x0002c900ff097b82 */ /* 0x000ee20000000800 */
[----:B-1----:R-:W-:-:S02]  /*0e10*/  I2FP.F32.U32 R4, UR5 ;  /* 0x0000000500047c45 */ /* 0x002fc40008201000 */
[----:B------:R-:W-:-:S05]  /*0e20*/  CS2R.32 R5, SR_CgaSize ;  /* 0x0000000000057805 */ /* 0x000fca0000008a00 */
[----:B------:R-:W-:-:S06]  /*0e30*/  IMAD R5, R5, -0xa0, RZ ;  /* 0xffffff6005057824 */ /* 0x000fcc00078e02ff */
[----:B------:R-:W1:Y:S01]  /*0e40*/  LDC R5, c[0x0][R5+0x2a0] ;  /* 0x0000a80005057b82 */ /* 0x000e620000000800 */
[----:B------:R-:W-:Y:S01]  /*0e50*/  MOV R21, UR5 ;  /* 0x0000000500157c02 */ /* 0x000fe20008000f00 */
[----:B--2---:R-:W-:Y:S01]  /*0e60*/  FMUL R4, R4, UR9 ;  /* 0x0000000904047c20 */ /* 0x004fe20008400000 */
[----:B----4-:R-:W-:Y:S02]  /*0e70*/  I2FP.F32.U32 R2, UR4 ;  /* 0x0000000400027c45 */ /* 0x010fe40008201000 */
[----:B------:R-:W-:-:S05]  /*0e80*/  CS2R.32 R3, SR_CgaSize ;  /* 0x0000000000037805 */ /* 0x000fca0000008a00 */
[----:B------:R-:W-:-:S06]  /*0e90*/  IMAD R3, R3, -0xa0, RZ ;  /* 0xffffff6003037824 */ /* 0x000fcc00078e02ff */
[----:B------:R-:W2:Y:S01]  /*0ea0*/  LDC R3, c[0x0][R3+0x2a4] ;  /* 0x0000a90003037b82 */ /* 0x000ea20000000800 */
[----:B------:R-:W4:Y:S01]  /*0eb0*/  F2I.U32.TRUNC.NTZ R96, R4 ;  /* 0x0000000400607305 */ /* 0x000f22000020f000 */
[----:B------:R-:W-:Y:S01]  /*0ec0*/  MOV R20, UR4 ;  /* 0x0000000400147c02 */ /* 0x000fe20008000f00 */
[----:B---3--:R-:W-:-:S05]  /*0ed0*/  FMUL R2, R2, UR7 ;  /* 0x0000000702027c20 */ /* 0x008fca0008400000 */
[----:B------:R-:W-:Y:S01]  /*0ee0*/  BAR.SYNC.DEFER_BLOCKING 0x0 ;  /* 0x0000000000007b1d */ /* 0x000fe20000010000 */
[----:B------:R-:W-:-:S05]  /*0ef0*/  ISETP.GE.AND P0, PT, R9, 0x1, PT ;  /* 0x000000010900780c */ /* 0x000fca0003f06270 */
[----:B------:R-:W3:Y:S02]  /*0f00*/  F2I.U32.TRUNC.NTZ R94, R2 ;  /* 0x00000002005e7305 */ /* 0x000ee4000020f000 */
[----:B------:R-:W2:Y:S01]  /*0f10*/  S2UR UR36, SR_CTAID.Z ;  /* 0x00000000002479c3 */ /* 0x000ea20000002700 */
[----:B----4-:R-:W-:-:S05]  /*0f20*/  IADD3 R96, PT, PT, -R96, RZ, RZ ;  /* 0x000000ff60607210 */ /* 0x010fca0007ffe1ff */
[----:B-1----:R-:W-:Y:S01]  /*0f30*/  IMAD R96, R5, R96, UR5 ;  /* 0x0000000505607e24 */ /* 0x002fe2000f8e0260 */
[----:B---3--:R-:W-:-:S05]  /*0f40*/  IADD3 R94, PT, PT, -R94, RZ, RZ ;  /* 0x000000ff5e5e7210 */ /* 0x008fca0007ffe1ff */
[----:B--2---:R-:W-:Y:S01]  /*0f50*/  IMAD R94, R3, R94, UR4 ;  /* 0x00000004035e7e24 */ /* 0x004fe2000f8e025e */
[----:B------:R-:W-:Y:S06]  /*0f60*/  @!P0 BRA `(.L_x_15) ;  /* 0x0000000000b88947 */ /* 0x000fec0003800000 */
[----:B------:R-:W1:Y:S01]  /*0f70*/  LDC.64 R4, c[0x0][0xb18] ;  /* 0x0002c600ff047b82 */ /* 0x000e620000000a00 */
[----:B------:R-:W-:-:S07]  /*0f80*/  ISETP.NE.AND P0, PT, R9, 0x1, PT ;  /* 0x000000010900780c */ /* 0x000fce0003f05270 */
[----:B------:R-:W2:Y:S08]  /*0f90*/  LDC R10, c[0x0][0xb0c] ;  /* 0x0002c300ff0a7b82 */ /* 0x000eb00000000800 */
[----:B------:R-:W3:Y:S08]  /*0fa0*/  LDC R11, c[0x0][0x370] ;  /* 0x0000dc00ff0b7b82 */ /* 0x000ef00000000800 */
[----:B------:R-:W4:Y:S01]  /*0fb0*/  LDC R12, c[0x0][0x374] ;  /* 0x0000dd00ff0c7b82 */ /* 0x000f220000000800 */
[----:B-1----:R-:W-:-:S07]  /*0fc0*/  ISETP.NE.AND P1, PT, R4, 0x1, PT ;  /* 0x000000010400780c */ /* 0x002fce0003f25270 */
[----:B------:R-:W3:Y:S01]  /*0fd0*/  LDC.64 R6, c[0x0][0xb10] ;  /* 0x0002c400ff067b82 */ /* 0x000ee20000000a00 */
[----:B--2---:R-:W-:-:S07]  /*0fe0*/  ISETP.NE.AND P2, PT, R10, 0x1, PT ;  /* 0x000000010a00780c */ /* 0x004fce0003f45270 */
[----:B------:R-:W1:Y:S08]  /*0ff0*/  LDC R8, c[0x0][0xb20] ;  /* 0x0002c800ff087b82 */ /* 0x000e700000000800 */
[----:B------:R-:W2:Y:S01]  /*1000*/  LDC.64 R2, c[0x0][0xb28] ;  /* 0x0002ca00ff027b82 */ /* 0x000ea20000000a00 */
[----:B----4-:R-:W-:-:S04]  /*1010*/  IMAD.HI.U32 R13, R12, R5, RZ ;  /* 0x000000050c0d7227 */ /* 0x010fc800078e00ff */
[----:B------:R-:W-:-:S04]  /*1020*/  IMAD.HI.U32 R5, R20, R5, RZ ;  /* 0x0000000514057227 */ /* 0x000fc800078e00ff */
[----:B---3--:R-:W-:-:S04]  /*1030*/  IMAD.HI.U32 R14, R11, R6, RZ ;  /* 0x000000060b0e7227 */ /* 0x008fc800078e00ff */
[C---:B------:R-:W-:Y:S01]  /*1040*/  IMAD.HI.U32 R16, R21.reuse, R6, RZ ;  /* 0x0000000615107227 */ /* 0x040fe200078e00ff */
[-C--:B------:R-:W-:Y:S02]  /*1050*/  @P2 SHF.R.U32.HI R11, RZ, R7.reuse, R14 ;  /* 0x00000007ff0b2219 */ /* 0x080fe4000001160e */
[-C--:B-1----:R-:W-:Y:S02]  /*1060*/  @P1 SHF.R.U32.HI R12, RZ, R8.reuse, R13 ;  /* 0x00000008ff0c1219 */ /* 0x082fe4000001160d */
[----:B------:R-:W-:Y:S02]  /*1070*/  SHF.R.U32.HI R5, RZ, R8, R5 ;  /* 0x00000008ff057219 */ /* 0x000fe40000011605 */
[----:B------:R-:W-:Y:S02]  /*1080*/  SHF.R.U32.HI R16, RZ, R7, R16 ;  /* 0x00000007ff107219 */ /* 0x000fe40000011610 */
[----:B------:R-:W-:Y:S01]  /*1090*/  SEL R5, R20, R5, !P1 ;  /* 0x0000000514057207 */ /* 0x000fe20004800000 */
[----:B--2---:R-:W-:Y:S01]  /*10a0*/  IMAD.HI.U32 R14, R12, R2, RZ ;  /* 0x000000020c0e7227 */ /* 0x004fe200078e00ff */
[----:B------:R-:W-:-:S02]  /*10b0*/  SEL R7, R21, R16, !P2 ;  /* 0x0000001015077207 */ /* 0x000fc40005000000 */
[----:B------:R-:W-:Y:S01]  /*10c0*/  IADD3 R13, PT, PT, -R5, RZ, RZ ;  /* 0x000000ff050d7210 */ /* 0x000fe20007ffe1ff */
[----:B------:R-:W-:Y:S01]  /*10d0*/  IMAD.HI.U32 R6, R11, R2, RZ ;  /* 0x000000020b067227 */ /* 0x000fe200078e00ff */
[----:B------:R-:W-:-:S03]  /*10e0*/  @P0 SHF.R.U32.HI R12, RZ, R3, R14 ;  /* 0x00000003ff0c0219 */ /* 0x000fc6000001160e */
[----:B------:R-:W-:Y:S01]  /*10f0*/  IMAD R13, R4, R13, R20 ;  /* 0x0000000d040d7224 */ /* 0x000fe200078e0214 */
[----:B------:R-:W-:Y:S01]  /*1100*/  @P0 SHF.R.U32.HI R11, RZ, R3, R6 ;  /* 0x00000003ff0b0219 */ /* 0x000fe20000011606 */
[----:B------:R-:W-:-:S04]  /*1110*/  IMAD R12, R12, R9, RZ ;  /* 0x000000090c0c7224 */ /* 0x000fc800078e02ff */
[----:B------:R-:W-:Y:S01]  /*1120*/  IMAD R6, R11, R9, RZ ;  /* 0x000000090b067224 */ /* 0x000fe200078e02ff */
[----:B------:R-:W-:-:S04]  /*1130*/  ISETP.GE.AND P1, PT, R5, R12, PT ;  /* 0x0000000c0500720c */ /* 0x000fc80003f26270 */
[----:B------:R-:W-:Y:S01]  /*1140*/  ISETP.GE.OR P1, PT, R7, R6, P1 ;  /* 0x000000060700720c */ /* 0x000fe20000f26670 */
[----:B------:R-:W-:-:S05]  /*1150*/  IMAD.HI.U32 R6, R5, R2, RZ ;  /* 0x0000000205067227 */ /* 0x000fca00078e00ff */
[----:B------:R-:W-:-:S04]  /*1160*/  SHF.R.U32.HI R6, RZ, R3, R6 ;  /* 0x00000003ff067219 */ /* 0x000fc80000011606 */
[----:B------:R-:W-:-:S03]  /*1170*/  SEL R6, R5, R6, !P0 ;  /* 0x0000000605067207 */ /* 0x000fc60004000000 */
[----:B------:R-:W-:Y:S01]  /*1180*/  @!P1 IMAD.HI.U32 R8, R7, R2, RZ ;  /* 0x0000000207089227 */ /* 0x000fe200078e00ff */
[----:B------:R-:W-:-:S04]  /*1190*/  IADD3 R2, PT, PT, -R6, RZ, RZ ;  /* 0x000000ff06027210 */ /* 0x000fc80007ffe1ff */
[----:B------:R-:W-:Y:S01]  /*11a0*/  @!P1 SHF.R.U32.HI R8, RZ, R3, R8 ;  /* 0x00000003ff089219 */ /* 0x000fe20000011608 */
[----:B------:R-:W-:-:S03]  /*11b0*/  IMAD R2, R9, R2, R5 ;  /* 0x0000000209027224 */ /* 0x000fc600078e0205 */
[----:B------:R-:W-:-:S05]  /*11c0*/  @!P1 SEL R3, R7, R8, !P0 ;  /* 0x0000000807039207 */ /* 0x000fca0004000000 */
[--C-:B------:R-:W-:Y:S02]  /*11d0*/  @!P1 IMAD.IADD R6, R6, 0x1, -R3.reuse ;  /* 0x0000000106069824 */ /* 0x100fe400078e0a03 */
[----:B------:R-:W-:Y:S01]  /*11e0*/  @!P1 IMAD R3, R2, R11, R3 ;  /* 0x0000000b02039224 */ /* 0x000fe200078e0203 */
[----:B------:R-:W-:Y:S01]  /*11f0*/  IADD3 R2, PT, PT, -R7, RZ, RZ ;  /* 0x000000ff07027210 */ /* 0x000fe20007ffe1ff */
[----:B------:R-:W-:Y:S02]  /*1200*/  @!P1 IMAD R5, R6, R9, R7 ;  /* 0x0000000906059224 */ /* 0x000fe400078e0207 */
[----:B------:R-:W-:Y:S02]  /*1210*/  @!P1 IMAD.MOV.U32 R7, RZ, RZ, R3 ;  /* 0x000000ffff079224 */ /* 0x000fe400078e0003 */
[----:B------:R-:W-:Y:S02]  /*1220*/  IMAD R2, R10, R2, R21 ;  /* 0x000000020a027224 */ /* 0x000fe400078e0215 */
[----:B------:R-:W-:-:S02]  /*1230*/  IMAD R20, R5, R4, R13 ;  /* 0x0000000405147224 */ /* 0x000fc400078e020d */
[----:B------:R-:W-:Y:S02]  /*1240*/  IMAD R21, R7, R10, R2 ;  /* 0x0000000a07157224 */ /* 0x000fe400078e0202 */
.L_x_15:
[----:B------:R-:W1:Y:S01]  /*1250*/  LDCU UR4, c[0x0][0xb30] ;  /* 0x00016600ff0477ac */ /* 0x000e620008000800 */
[----:B------:R-:W2:Y:S08]  /*1260*/  S2UR UR37, SR_CgaCtaId ;  /* 0x00000000002579c3 */ /* 0x000eb00000008800 */
[----:B------:R-:W3:Y:S01]  /*1270*/  LDC R40, c[0x0][0xb24] ;  /* 0x0002c900ff287b82 */ /* 0x000ee20000000800 */
[----:B-1----:R-:W-:-:S09]  /*1280*/  UISETP.NE.AND UP1, UPT, UR4, 0x1, UPT ;  /* 0x000000010400788c */ /* 0x002fd2000bf25270 */
[----:B--2---:R-:W-:Y:S05]  /*1290*/  BRA.U UP1, `(.L_x_16) ;  /* 0x0000000101407547 */ /* 0x004fea000b800000 */
[----:B------:R-:W1:Y:S08]  /*12a0*/  LDC.64 R4, c[0x0][0xb10] ;  /* 0x0002c400ff047b82 */ /* 0x000e700000000a00 */
[----:B------:R-:W2:Y:S08]  /*12b0*/  LDC.64 R2, c[0x0][0xb18] ;  /* 0x0002c600ff027b82 */ /* 0x000eb00000000a00 */
[----:B------:R-:W4:Y:S08]  /*12c0*/  LDC R6, c[0x0][0xb20] ;  /* 0x0002c800ff067b82 */ /* 0x000f300000000800 */
[----:B------:R-:W3:Y:S01]  /*12d0*/  LDC R8, c[0x0][0xb0c] ;  /* 0x0002c300ff087b82 */ /* 0x000ee20000000800 */
[----:B-1----:R-:W-:-:S05]  /*12e0*/  IMAD.HI.U32 R4, R21, R4, RZ ;  /* 0x0000000415047227 */ /* 0x002fca00078e00ff */
[----:B------:R-:W-:Y:S01]  /*12f0*/  SHF.R.U32.HI R4, RZ, R5, R4 ;  /* 0x00000005ff047219 */ /* 0x000fe20000011604 */
[----:B--2---:R-:W-:Y:S01]  /*1300*/  IMAD.HI.U32 R3, R20, R3, RZ ;  /* 0x0000000314037227 */ /* 0x004fe200078e00ff */
[----:B------:R-:W-:-:S04]  /*1310*/  ISETP.NE.AND P0, PT, R2, 0x1, PT ;  /* 0x000000010200780c */ /* 0x000fc80003f05270 */
[----:B----4-:R-:W-:-:S04]  /*1320*/  SHF.R.U32.HI R3, RZ, R6, R3 ;  /* 0x00000006ff037219 */ /* 0x010fc80000011603 */
[----:B------:R-:W-:Y:S02]  /*1330*/  SEL R3, R20, R3, !P0 ;  /* 0x0000000314037207 */ /* 0x000fe40004000000 */
[----:B---3--:R-:W-:-:S04]  /*1340*/  ISETP.NE.AND P1, PT, R8, 0x1, PT ;  /* 0x000000010800780c */ /* 0x008fc80003f25270 */
[----:B------:R-:W-:-:S05]  /*1350*/  SEL R4, R21, R4, !P1 ;  /* 0x0000000415047207 */ /* 0x000fca0004800000 */
[----:B------:R-:W-:Y:S02]  /*1360*/  IMAD.IADD R5, R3, 0x1, -R4 ;  /* 0x0000000103057824 */ /* 0x000fe400078e0a04 */
[----:B------:R-:W-:Y:S02]  /*1370*/  IMAD.IADD R3, R4, 0x1, -R3 ;  /* 0x0000000104037824 */ /* 0x000fe400078e0a03 */
[----:B------:R-:W-:Y:S02]  /*1380*/  IMAD R21, R5, R8, R21 ;  /* 0x0000000805157224 */ /* 0x000fe400078e0215 */
[----:B------:R-:W-:-:S07]  /*1390*/  IMAD R20, R3, R2, R20 ;  /* 0x0000000203147224 */ /* 0x000fce00078e0214 */
.L_x_16:
[----:B------:R-:W-:Y:S01]  /*13a0*/  BAR.SYNC.DEFER_BLOCKING 0x0 ;  /* 0x0000000000007b1d */ /* 0x000fe20000010000 */
[----:B------:R-:W-:Y:S01]  /*13b0*/  UISETP.NE.AND UP1, UPT, UR8, 0x2, UPT ;  /* 0x000000020800788c */ /* 0x000fe2000bf25270 */
[----:B------:R-:W-:Y:S02]  /*13c0*/  ISETP.NE.OR P5, PT, R0, 0x2, !P5 ;  /* 0x000000020000780c */ /* 0x000fe40006fa5670 */
[----:B------:R-:W-:-:S06]  /*13d0*/  LOP3.LUT R2, R108, 0x1f, RZ, 0xc0, !PT ;  /* 0x0000001f6c027812 */ /* 0x000fcc00078ec0ff */
[----:B------:R-:W-:Y:S05]  /*13e0*/  BRA.U UP1, `(.L_x_17) ;  /* 0x0000001101f07547 */ /* 0x000fea000b800000 */
[----:B------:R-:W1:Y:S01]  /*13f0*/  LDCU UR13, c[0x0][0x38c] ;  /* 0x00007180ff0d77ac */ /* 0x000e620008000800 */
[----:B------:R-:W2:Y:S01]  /*1400*/  LDC R9, c[0x0][0x370] ;  /* 0x0000dc00ff097b82 */ /* 0x000ea20000000800 */
[----:B------:R-:W-:Y:S01]  /*1410*/  PLOP3.LUT P1, PT, PT, PT, UP2, 0x80, 0x8 ;  /* 0x000000000008781c */ /* 0x000fe20003f2f028 */
[----:B------:R-:W-:Y:S01]  /*1420*/  HFMA2 R12, -RZ, RZ, 0, 0 ;  /* 0x00000000ff0c7431 */ /* 0x000fe200000001ff */
[----:B------:R-:W-:Y:S01]  /*1430*/  ISETP.EQ.OR P4, PT, R2, RZ, P5 ;  /* 0x000000ff0200720c */ /* 0x000fe20002f82670 */
[----:B------:R-:W-:Y:S01]  /*1440*/  IMAD.MOV.U32 R15, RZ, RZ, 0x1 ;  /* 0x00000001ff0f7424 */ /* 0x000fe200078e00ff */
[----:B------:R-:W-:Y:S01]  /*1450*/  PLOP3.LUT P1, PT, P1, PT, PT, 0x8, 0x80 ;  /* 0x000000000080781c */ /* 0x000fe20000f2e170 */
[----:B------:R-:W-:Y:S01]  /*1460*/  IMAD.MOV.U32 R14, RZ, RZ, RZ ;  /* 0x000000ffff0e7224 */ /* 0x000fe200078e00ff */
[----:B------:R-:W-:Y:S01]  /*1470*/  MOV R8, 0x1 ;  /* 0x0000000100087802 */ /* 0x000fe20000000f00 */
[----:B------:R-:W4:Y:S01]  /*1480*/  LDC R0, c[0x0][0x374] ;  /* 0x0000dd00ff007b82 */ /* 0x000f220000000800 */
[----:B------:R-:W-:Y:S01]  /*1490*/  IMAD.MOV.U32 R10, RZ, RZ, RZ ;  /* 0x000000ffff0a7224 */ /* 0x000fe200078e00ff */
[----:B------:R-:W2:Y:S01]  /*14a0*/  LDCU.64 UR22, c[0x0][0x348] ;  /* 0x00006900ff1677ac */ /* 0x000ea20008000a00 */
[----:B------:R-:W-:Y:S01]  /*14b0*/  UMOV UR6, URZ ;  /* 0x000000ff00067c82 */ /* 0x000fe20008000000 */
[----:B-1----:R-:W-:-:S04]  /*14c0*/  UIADD3 UR5, UPT, UPT, UR13, 0x7f, URZ ;  /* 0x0000007f0d057890 */ /* 0x002fc8000fffe0ff */
[----:B------:R-:W-:-:S04]  /*14d0*/  USHF.R.S32.HI UR4, URZ, 0x1f, UR5 ;  /* 0x0000001fff047899 */ /* 0x000fc80008011405 */
[----:B------:R-:W-:-:S04]  /*14e0*/  ULEA.HI UR4, UR4, UR5, URZ, 0x7 ;  /* 0x0000000504047291 */ /* 0x000fc8000f8f38ff */
[----:B------:R-:W-:Y:S02]  /*14f0*/  USHF.R.S32.HI UR15, URZ, 0x7, UR4 ;  /* 0x00000007ff0f7899 */ /* 0x000fe40008011404 */
[----:B------:R-:W-:Y:S02]  /*1500*/  UIADD3 UR4, UPT, UPT, UR13, -0x1, URZ ;  /* 0xffffffff0d047890 */ /* 0x000fe4000fffe0ff */
[----:B------:R-:W-:Y:S02]  /*1510*/  UISETP.LT.U32.AND UP0, UPT, UR15, 0x8, UPT ;  /* 0x000000080f00788c */ /* 0x000fe4000bf01070 */
[----:B------:R-:W-:Y:S02]  /*1520*/  UISETP.GE.U32.AND UP1, UPT, UR4, -0xff, UPT ;  /* 0xffffff010400788c */ /* 0x000fe4000bf26070 */
[----:B------:R-:W-:Y:S02]  /*1530*/  USEL UR14, UR15, 0x8, UP0 ;  /* 0x000000080f0e7887 */ /* 0x000fe40008000000 */
[----:B------:R-:W-:-:S02]  /*1540*/  UIADD3 UR13, UPT, UPT, UR13, 0xfe, URZ ;  /* 0x000000fe0d0d7890 */ /* 0x000fc4000fffe0ff */
[----:B------:R-:W-:Y:S02]  /*1550*/  UIADD3 UR5, UPT, UPT, UR14, -0x1, URZ ;  /* 0xffffffff0e057890 */ /* 0x000fe4000fffe0ff */
[----:B------:R-:W-:-:S03]  /*1560*/  UIADD3 UR7, UPT, UPT, UR15, -UR14, URZ ;  /* 0x8000000e0f077290 */ /* 0x000fc6000fffe0ff */
[----:B------:R-:W-:-:S04]  /*1570*/  @UP1 UIADD3 UR5, UPT, UPT, UR14, URZ, URZ ;  /* 0x000000ff0e051290 */ /* 0x000fc8000fffe0ff */
[----:B--2---:R-:W-:-:S12]  /*1580*/  UIADD3 UR5, UPT, UPT, UR5, 0x1, URZ ;  /* 0x0000000105057890 */ /* 0x004fd8000fffe0ff */
.L_x_35:
[----:B------:R-:W-:Y:S01]  /*1590*/  UISETP.NE.AND UP0, UPT, UR37, URZ, UPT ;  /* 0x000000ff2500728c */ /* 0x000fe2000bf05270 */
[----:B------:R-:W1:Y:S08]  /*15a0*/  S2UR UR37, SR_CgaCtaId ;  /* 0x00000000002579c3 */ /* 0x000e700000008800 */
[----:B------:R-:W-:Y:S05]  /*15b0*/  BRA.U UP0, `(.L_x_18) ;  /* 0x0000000100347547 */ /* 0x000fea000b800000 */
[----:B------:R-:W2:Y:S01]  /*15c0*/  S2R R2, SR_CgaCtaId ;  /* 0x0000000000027919 */ /* 0x000ea20000008800 */
[----:B------:R-:W-:-:S04]  /*15d0*/  MOV R3, 0x400 ;  /* 0x0000040000037802 */ /* 0x000fc80000000f00 */
[----:B--2---:R-:W-:Y:S02]  /*15e0*/  LEA R3, R2, R3, 0x18 ;  /* 0x0000000302037211 */ /* 0x004fe400078ec0ff */
[----:B------:R-:W-:-:S03]  /*15f0*/  SHF.L.U32 R2, R8, 0x1f, RZ ;  /* 0x0000001f08027819 */ /* 0x000fc600000006ff */
[----:B------:R-:W-:-:S04]  /*1600*/  IMAD R3, R10, 0x8, R3 ;  /* 0x000000080a037824 */ /* 0x000fc800078e0203 */
[----:B------:R-:W2:Y:S02]  /*1610*/  SYNCS.PHASECHK.TRANS64.TRYWAIT P0, [R3+URZ+0x120], R2 ;  /* 0x00012002030075a7 */ /* 0x000ea400080011ff */
[----:B--2---:R-:W-:Y:S05]  /*1620*/  @!P0 BRA `(.L_x_19) ;  /* 0x0000005c008c8947 */ /* 0x004fea0003800000 */
.L_x_109:
[----:B------:R-:W-:Y:S01]  /*1630*/  VIADD R10, R10, 0x1 ;  /* 0x000000010a0a7836 */ /* 0x000fe20000000000 */
[----:B------:R2:W-:Y:S04]  /*1640*/  SYNCS.ARRIVE.TRANS64.A1T0 RZ, [R3+URZ+0x110], RZ ;  /* 0x000110ff03ff79a7 */ /* 0x0005e800081000ff */
[----:B------:R-:W-:-:S04]  /*1650*/  ISETP.NE.AND P0, PT, R10, 0x2, PT ;  /* 0x000000020a00780c */ /* 0x000fc80003f05270 */
[----:B------:R-:W-:Y:S02]  /*1660*/  SEL R10, R10, RZ, P0 ;  /* 0x000000ff0a0a7207 */ /* 0x000fe40000000000 */
[----:B--2---:R-:W-:-:S04]  /*1670*/  SEL R3, RZ, 0x1, P0 ;  /* 0x00000001ff037807 */ /* 0x004fc80000000000 */
[----:B------:R-:W-:-:S07]  /*1680*/  LOP3.LUT R8, R8, R3, RZ, 0x3c, !PT ;  /* 0x0000000308087212 */ /* 0x000fce00078e3cff */
.L_x_18:
[----:B------:R-:W-:Y:S01]  /*1690*/  UMOV UR4, 0x400 ;  /* 0x0000040000047882 */ /* 0x000fe20000000000 */
[----:B------:R-:W-:Y:S01]  /*16a0*/  SHF.L.U32 R2, R15, 0x1f, RZ ;  /* 0x0000001f0f027819 */ /* 0x000fe200000006ff */
[----:B-1----:R-:W-:Y:S01]  /*16b0*/  ULEA UR4, UR37, UR4, 0x18 ;  /* 0x0000000425047291 */ /* 0x002fe2000f8ec0ff */
[----:B------:R-:W-:Y:S01]  /*16c0*/  R2UR UR35, R21 ;  /* 0x00000000152372ca */ /* 0x000fe200000e0000 */
[----:B------:R-:W-:Y:S01]  /*16d0*/  UISETP.GE.U32.AND UP0, UPT, UR13, 0xff, UPT ;  /* 0x000000ff0d00788c */ /* 0x000fe2000bf06070 */
[----:B------:R-:W-:Y:S01]  /*16e0*/  R2UR UR11, R20 ;  /* 0x00000000140b72ca */ /* 0x000fe200000e0000 */
[----:B------:R-:W-:Y:S01]  /*16f0*/  ULEA UR8, UR6, UR4, 0x3 ;  /* 0x0000000406087291 */ /* 0x000fe2000f8e18ff */
[----:B------:R-:W-:-:S08]  /*1700*/  UMOV UR24, URZ ;  /* 0x000000ff00187c82 */ /* 0x000fd00008000000 */
[----:B------:R1:W2:Y:S01]  /*1710*/  SYNCS.PHASECHK.TRANS64.TRYWAIT P0, [UR8+0x40], R2 ;  /* 0x00004002ff0075a7 */ /* 0x0002a20008001108 */
[----:B------:R-:W-:Y:S02]  /*1720*/  USHF.L.U32 UR35, UR35, 0x6, URZ ;  /* 0x0000000623237899 */ /* 0x000fe400080006ff */
[----:B------:R-:W-:Y:S01]  /*1730*/  USHF.L.U32 UR11, UR11, 0x7, URZ ;  /* 0x000000070b0b7899 */ /* 0x000fe200080006ff */
[----:B------:R-:W-:Y:S11]  /*1740*/  BRA.U !UP0, `(.L_x_20) ;  /* 0x0000000108a87547 */ /* 0x000ff6000b800000 */
[----:B------:R-:W-:Y:S01]  /*1750*/  UMOV UR16, URZ ;  /* 0x000000ff00107c82 */ /* 0x000fe20008000000 */
[----:B------:R-:W-:-:S05]  /*1760*/  UMOV UR17, UR6 ;  /* 0x0000000600117c82 */ /* 0x000fca0008000000 */
.L_x_25:
[----:B-1----:R-:W-:Y:S01]  /*1770*/  ULEA UR33, UR17, UR4, 0x3 ;  /* 0x0000000411217291 */ /* 0x002fe2000f8e18ff */
[----:B--2---:R-:W-:Y:S01]  /*1780*/  @!P5 MOV R3, 0x6000 ;  /* 0x000060000003d802 */ /* 0x004fe20000000f00 */
[----:B--2---:R-:W-:Y:S10]  /*1790*/  @P0 BRA `(.L_x_21) ;  /* 0x00000000000c0947 */ /* 0x004ff40003800000 */
[----:B------:R-:W-:-:S04]  /*17a0*/  SHF.L.U32 R5, R15, 0x1f, RZ ;  /* 0x0000001f0f057819 */ /* 0x000fc800000006ff */
[----:B------:R-:W2:Y:S02]  /*17b0*/  SYNCS.PHASECHK.TRANS64.TRYWAIT P0, [UR33+0x40], R5 ;  /* 0x00004005ff0075a7 */ /* 0x000ea40008001121 */
[----:B--2---:R-:W-:Y:S05]  /*17c0*/  @!P0 BRA `(.L_x_22) ;  /* 0x0000005c00388947 */ /* 0x004fea0003800000 */
.L_x_21:
[----:B------:R2:W-:Y:S01]  /*17d0*/  @!P5 SYNCS.ARRIVE.TRANS64 RZ, [UR33], R3 ;  /* 0x00000003ffffd9a7 */ /* 0x0005e20008000021 */
[----:B------:R-:W-:Y:S04]  /*17e0*/  BSSY.RECONVERGENT B0, `(.L_x_23) ;  /* 0x0000003000007945 */ /* 0x000fe80003800200 */
[----:B------:R-:W-:Y:S05]  /*17f0*/  @P4 BRA `(.L_x_24) ;  /* 0x0000000000044947 */ /* 0x000fea0003800000 */
[----:B------:R-:W-:Y:S05]  /*1800*/  BPT.TRAP 0x1 ;  /* 0x000000040000795c */ /* 0x000fea0000300000 */
.L_x_24:
[----:B------:R-:W-:Y:S05]  /*1810*/  BSYNC.RECONVERGENT B0 ;  /* 0x0000000000007941 */ /* 0x000fea0003800200 */
.L_x_23:
[----:B------:R-:W-:Y:S02]  /*1820*/  UIADD3 UR6, UPT, UPT, UR17, 0x1, URZ ;  /* 0x0000000111067890 */ /* 0x000fe4000fffe0ff */
[----:B------:R-:W-:Y:S02]  /*1830*/  ULEA UR32, UR17, UR4, 0xd ;  /* 0x0000000411207291 */ /* 0x000fe4000f8e68ff */
[----:B------:R-:W-:Y:S02]  /*1840*/  UISETP.NE.AND UP0, UPT, UR6, 0x8, UPT ;  /* 0x000000080600788c */ /* 0x000fe4000bf05270 */
[----:B------:R-:W-:Y:S02]  /*1850*/  UIADD3 UR26, UP1, UPT, UR22, 0x80, URZ ;  /* 0x00000080161a7890 */ /* 0x000fe4000ff3e0ff */
[----:B------:R-:W-:Y:S02]  /*1860*/  USEL UR9, URZ, 0x1, UP0 ;  /* 0x00000001ff097887 */ /* 0x000fe40008000000 */
[----:B------:R-:W-:-:S02]  /*1870*/  USEL UR6, UR6, URZ, UP0 ;  /* 0x000000ff06067287 */ /* 0x000fc40008000000 */
[----:B------:R-:W-:Y:S02]  /*1880*/  UIADD3 UR20, UP0, UPT, UR22, 0x180, URZ ;  /* 0x0000018016147890 */ /* 0x000fe4000ff1e0ff */
[----:B------:R-:W-:Y:S01]  /*1890*/  ULEA UR8, UR6, UR4, 0x3 ;  /* 0x0000000406087291 */ /* 0x000fe2000f8e18ff */
[----:B------:R-:W-:Y:S01]  /*18a0*/  LOP3.LUT R15, R15, UR9, RZ, 0x3c, !PT ;  /* 0x000000090f0f7c12 */ /* 0x000fe2000f8e3cff */
[----:B------:R-:W-:Y:S02]  /*18b0*/  USHF.L.U32 UR34, UR16, 0x7, URZ ;  /* 0x0000000710227899 */ /* 0x000fe400080006ff */
[----:B------:R-:W-:Y:S01]  /*18c0*/  UIADD3.X UR27, UPT, UPT, URZ, UR23, URZ, UP1, !UPT ;  /* 0x00000017ff1b7290 */ /* 0x000fe20008ffe4ff */
[----:B-1----:R-:W-:Y:S01]  /*18d0*/  SHF.L.U32 R2, R15, 0x1f, RZ ;  /* 0x0000001f0f027819 */ /* 0x002fe200000006ff */
[----:B------:R-:W-:Y:S02]  /*18e0*/  UIADD3 UR32, UPT, UPT, UR32, 0x4400, URZ ;  /* 0x0000440020207890 */ /* 0x000fe4000fffe0ff */
[----:B------:R-:W-:Y:S01]  /*18f0*/  UIADD3.X UR21, UPT, UPT, URZ, UR23, URZ, UP0, !UPT ;  /* 0x00000017ff157290 */ /* 0x000fe200087fe4ff */
[----:B------:R1:W1:Y:S01]  /*1900*/  SYNCS.PHASECHK.TRANS64.TRYWAIT P0, [UR8+0x40], R2 ;  /* 0x00004002ff0075a7 */ /* 0x0002620008001108 */
[----:B------:R-:W-:Y:S01]  /*1910*/  ULEA UR8, UR17, UR4, 0xe ;  /* 0x0000000411087291 */ /* 0x000fe2000f8e70ff */
[----:B------:R-:W-:Y:S01]  /*1920*/  UMOV UR18, 0x0 ;  /* 0x0000000000127882 */ /* 0x000fe20000000000 */
[----:B------:R-:W-:-:S02]  /*1930*/  UMOV UR19, 0x10000000 ;  /* 0x1000000000137882 */ /* 0x000fc40000000000 */
[----:B------:R-:W-:Y:S01]  /*1940*/  UIADD3 UR8, UPT, UPT, UR8, 0x14400, URZ ;  /* 0x0001440008087890 */ /* 0x000fe2000fffe0ff */
[----:B------:R1:W-:Y:S01]  /*1950*/  UTMALDG.3D [UR32], [UR26], desc[UR18] ;  /* 0x000012201a0075b4 */ /* 0x0003e20008011000 */
[----:B------:R-:W-:Y:S01]  /*1960*/  UMOV UR12, UR36 ;  /* 0x00000024000c7c82 */ /* 0x000fe20008000000 */
[----:B------:R-:W-:Y:S01]  /*1970*/  UMOV UR9, UR33 ;  /* 0x0000002100097c82 */ /* 0x000fe20008000000 */
[----:B------:R-:W-:Y:S01]  /*1980*/  UMOV UR10, UR34 ;  /* 0x00000022000a7c82 */ /* 0x000fe20008000000 */
[----:B------:R-:W-:Y:S01]  /*1990*/  UIADD3 UR16, UPT, UPT, UR16, 0x1, URZ ;  /* 0x0000000110107890 */ /* 0x000fe2000fffe0ff */
[----:B------:R-:W-:Y:S01]  /*19a0*/  UMOV UR24, UR5 ;  /* 0x0000000500187c82 */ /* 0x000fe20008000000 */
[----:B------:R-:W-:Y:S02]  /*19b0*/  UMOV UR17, UR6 ;  /* 0x0000000600117c82 */ /* 0x000fe40008000000 */
[----:B------:R1:W-:Y:S01]  /*19c0*/  UTMALDG.3D [UR8], [UR20], desc[UR18] ;  /* 0x00001208140075b4 */ /* 0x0003e20008011000 */
[----:B------:R-:W-:-:S09]  /*19d0*/  UISETP.NE.AND UP0, UPT, UR16, UR5, UPT ;  /* 0x000000051000728c */ /* 0x000fd2000bf05270 */
[----:B------:R-:W-:Y:S05]  /*19e0*/  BRA.U UP0, `(.L_x_25) ;  /* 0xfffffffd00607547 */ /* 0x000fea000b83ffff */
.L_x_20:
[----:B-1----:R-:W-:Y:S01]  /*19f0*/  ULEA UR8, UR6, UR4, 0x3 ;  /* 0x0000000406087291 */ /* 0x002fe2000f8e18ff */
[----:B------:R-:W-:Y:S01]  /*1a00*/  SHF.L.U32 R2, R15, 0x1f, RZ ;  /* 0x0000001f0f027819 */ /* 0x000fe200000006ff */
[----:B------:R-:W-:Y:S01]  /*1a10*/  @!P1 SYNCS.ARRIVE.TRANS64.A1T0 RZ, [UR4+0xa8], RZ ;  /* 0x0000a8ffffff99a7 */ /* 0x000fe20008100004 */
[----:B------:R-:W-:-:S06]  /*1a20*/  UISETP.GT.AND UP0, UPT, UR15, UR14, UPT ;  /* 0x0000000e0f00728c */ /* 0x000fcc000bf04270 */
[----:B--2---:R1:W2:Y:S03]  /*1a30*/  SYNCS.PHASECHK.TRANS64.TRYWAIT P0, [UR8+0x40], R2 ;  /* 0x00004002ff0075a7 */ /* 0x0042a60008001108 */
[----:B------:R-:W-:Y:S05]  /*1a40*/  BRA.U !UP0, `(.L_x_26) ;  /* 0x0000000108ac7547 */ /* 0x000fea000b800000 */
[----:B------:R-:W-:Y:S01]  /*1a50*/  UIADD3 UR21, UPT, UPT, UR7, UR24, URZ ;  /* 0x0000001807157290 */ /* 0x000fe2000fffe0ff */
[----:B------:R-:W-:-:S11]  /*1a60*/  UMOV UR25, UR6 ;  /* 0x0000000600197c82 */ /* 0x000fd60008000000 */
.L_x_31:
[----:B-1----:R-:W-:Y:S01]  /*1a70*/  ULEA UR17, UR25, UR4, 0x3 ;  /* 0x0000000419117291 */ /* 0x002fe2000f8e18ff */
[----:B--2---:R-:W-:Y:S01]  /*1a80*/  @!P5 MOV R3, 0x6000 ;  /* 0x000060000003d802 */ /* 0x004fe20000000f00 */
[----:B--2---:R-:W-:Y:S10]  /*1a90*/  @P0 BRA `(.L_x_27) ;  /* 0x00000000000c0947 */ /* 0x004ff40003800000 */
[----:B------:R-:W-:-:S04]  /*1aa0*/  SHF.L.U32 R5, R15, 0x1f, RZ ;  /* 0x0000001f0f057819 */ /* 0x000fc800000006ff */
[----:B------:R-:W2:Y:S02]  /*1ab0*/  SYNCS.PHASECHK.TRANS64.TRYWAIT P0, [UR17+0x40], R5 ;  /* 0x00004005ff0075a7 */ /* 0x000ea40008001111 */
[----:B--2---:R-:W-:Y:S05]  /*1ac0*/  @!P0 BRA `(.L_x_28) ;  /* 0x0000005800908947 */ /* 0x004fea0003800000 */
.L_x_27:
[----:B------:R2:W-:Y:S01]  /*1ad0*/  @!P5 SYNCS.ARRIVE.TRANS64 RZ, [UR17], R3 ;  /* 0x00000003ffffd9a7 */ /* 0x0005e20008000011 */
[----:B------:R-:W-:Y:S04]  /*1ae0*/  BSSY.RECONVERGENT B0, `(.L_x_29) ;  /* 0x0000003000007945 */ /* 0x000fe80003800200 */
[----:B------:R-:W-:Y:S05]  /*1af0*/  @P4 BRA `(.L_x_30) ;  /* 0x0000000000044947 */ /* 0x000fea0003800000 */
[----:B------:R-:W-:Y:S05]  /*1b00*/  BPT.TRAP 0x1 ;  /* 0x000000040000795c */ /* 0x000fea0000300000 */
.L_x_30:
[----:B------:R-:W-:Y:S05]  /*1b10*/  BSYNC.RECONVERGENT B0 ;  /* 0x0000000000007941 */ /* 0x000fea0003800200 */
.L_x_29:
        /* <DEDUP_REMOVED lines=10> */
[----:B------:R-:W-:Y:S01]  /*1bc0*/  UIADD3 UR16, UPT, UPT, UR16, 0x4400, URZ ;  /* 0x0000440010107890 */ /* 0x000fe2000fffe0ff */
[----:B-1----:R-:W-:Y:S01]  /*1bd0*/  SHF.L.U32 R2, R15, 0x1f, RZ ;  /* 0x0000001f0f027819 */ /* 0x002fe200000006ff */
[----:B------:R-:W-:Y:S02]  /*1be0*/  UIADD3.X UR31, UPT, UPT, URZ, UR23, URZ, UP1, !UPT ;  /* 0x00000017ff1f7290 */ /* 0x000fe40008ffe4ff */
[----:B------:R-:W-:Y:S01]  /*1bf0*/  UIADD3.X UR29, UPT, UPT, URZ, UR23, URZ, UP0, !UPT ;  /* 0x00000017ff1d7290 */ /* 0x000fe200087fe4ff */
[----:B------:R1:W1:Y:S01]  /*1c00*/  SYNCS.PHASECHK.TRANS64.TRYWAIT P0, [UR8+0x40], R2 ;  /* 0x00004002ff0075a7 */ /* 0x0002620008001108 */
[----:B------:R-:W-:Y:S01]  /*1c10*/  ULEA UR8, UR25, UR4, 0xe ;  /* 0x0000000419087291 */ /* 0x000fe2000f8e70ff */
[----:B------:R-:W-:Y:S01]  /*1c20*/  UMOV UR26, 0x0 ;  /* 0x00000000001a7882 */ /* 0x000fe20000000000 */
[----:B------:R-:W-:-:S02]  /*1c30*/  UMOV UR27, 0x10000000 ;  /* 0x10000000001b7882 */ /* 0x000fc40000000000 */
[----:B------:R-:W-:Y:S01]  /*1c40*/  UIADD3 UR8, UPT, UPT, UR8, 0x14400, URZ ;  /* 0x0001440008087890 */ /* 0x000fe2000fffe0ff */
[----:B------:R-:W-:Y:S01]  /*1c50*/  UMOV UR19, UR35 ;  /* 0x0000002300137c82 */ /* 0x000fe20008000000 */
[----:B------:R-:W-:Y:S01]  /*1c60*/  UMOV UR20, UR36 ;  /* 0x0000002400147c82 */ /* 0x000fe20008000000 */
[----:B------:R-:W-:Y:S01]  /*1c70*/  UMOV UR12, UR36 ;  /* 0x00000024000c7c82 */ /* 0x000fe20008000000 */
[----:B------:R-:W-:Y:S01]  /*1c80*/  UMOV UR9, UR17 ;  /* 0x0000001100097c82 */ /* 0x000fe20008000000 */
[----:B------:R-:W-:Y:S01]  /*1c90*/  UMOV UR10, UR18 ;  /* 0x00000012000a7c82 */ /* 0x000fe20008000000 */
[----:B------:R1:W-:Y:S01]  /*1ca0*/  UTMALDG.3D [UR16], [UR30], desc[UR26] ;  /* 0x00001a101e0075b4 */ /* 0x0003e20008011000 */
[----:B------:R-:W-:Y:S01]  /*1cb0*/  UIADD3 UR24, UPT, UPT, UR24, 0x1, URZ ;  /* 0x0000000118187890 */ /* 0x000fe2000fffe0ff */
[----:B------:R-:W-:-:S03]  /*1cc0*/  UMOV UR25, UR6 ;  /* 0x0000000600197c82 */ /* 0x000fc60008000000 */
[----:B------:R-:W-:Y:S01]  /*1cd0*/  UISETP.NE.AND UP0, UPT, UR24, UR21, UPT ;  /* 0x000000151800728c */ /* 0x000fe2000bf05270 */
[----:B------:R1:W-:Y:S08]  /*1ce0*/  UTMALDG.3D [UR8], [UR28], desc[UR26] ;  /* 0x00001a081c0075b4 */ /* 0x0003f00008011000 */
[----:B------:R-:W-:Y:S05]  /*1cf0*/  BRA.U UP0, `(.L_x_31) ;  /* 0xfffffffd005c7547 */ /* 0x000fea000b83ffff */
.L_x_26:
[----:B-1----:R-:W-:Y:S01]  /*1d00*/  LEA R2, R14, UR4, 0x3 ;  /* 0x000000040e027c11 */ /* 0x002fe2000f8e18ff */
[----:B------:R-:W-:Y:S01]  /*1d10*/  NOP ;  /* 0x0000000000007918 */ /* 0x000fe20000000000 */
[----:B--2---:R-:W-:Y:S02]  /*1d20*/  SHF.L.U32 R3, R12, 0x1f, RZ ;  /* 0x0000001f0c037819 */ /* 0x004fe400000006ff */
[----:B------:R-:W-:Y:S02]  /*1d30*/  LEA R4, R14, UR4, 0x4 ;  /* 0x000000040e047c11 */ /* 0x000fe4000f8e20ff */
[----:B------:R-:W1:Y:S02]  /*1d40*/  SYNCS.PHASECHK.TRANS64.TRYWAIT P0, [R2+URZ+0xb0], R3 ;  /* 0x0000b003020075a7 */ /* 0x000e6400080011ff */
[----:B-1----:R-:W-:Y:S05]  /*1d50*/  @!P0 BRA `(.L_x_32) ;  /* 0x0000005800048947 */ /* 0x002fea0003800000 */
.L_x_112:
[----:B------:R-:W2:Y:S01]  /*1d60*/  LDS.128 R4, [R4+0x140] ;  /* 0x0001400004047984 */ /* 0x000ea20000000c00 */
[----:B---3--:R-:W-:Y:S01]  /*1d70*/  ISETP.GE.AND P0, PT, R40, 0x1, PT ;  /* 0x000000012800780c */ /* 0x008fe20003f06270 */
[----:B-1----:R-:W-:Y:S01]  /*1d80*/  VIADD R2, R2, 0xc0 ;  /* 0x000000c002027836 */ /* 0x002fe20000000000 */
[----:B------:R-:W-:Y:S01]  /*1d90*/  @!PT LDS RZ, [RZ] ;  /* 0x00000000fffff984 */ /* 0x000fe20000000800 */
[----:B------:R-:W-:Y:S01]  /*1da0*/  @!PT LDS RZ, [RZ] ;  /* 0x00000000fffff984 */ /* 0x000fe20000000800 */
[----:B------:R-:W-:Y:S01]  /*1db0*/  @!PT LDS RZ, [RZ] ;  /* 0x00000000fffff984 */ /* 0x000fe20000000800 */
[----:B------:R-:W-:Y:S01]  /*1dc0*/  @!PT LDS RZ, [RZ] ;  /* 0x00000000fffff984 */ /* 0x000fe20000000800 */
[----:B------:R1:W-:Y:S06]  /*1dd0*/  MEMBAR.ALL.CTA ;  /* 0x0000000000007992 */ /* 0x0003ec0000008000 */
[----:B-1----:R-:W1:Y:S01]  /*1de0*/  FENCE.VIEW.ASYNC.S ;  /* 0x00000000000073c6 */ /* 0x002e620000000000 */
[----:B------:R-:W-:-:S04]  /*1df0*/  PRMT R2, RZ, 0x654, R2 ;  /* 0x00000654ff027816 */ /* 0x000fc80000000002 */
[----:B-1----:R1:W-:Y:S01]  /*1e00*/  SYNCS.ARRIVE.TRANS64.RED.A1T0 RZ, [R2+URZ], RZ ;  /* 0x000000ff02ff79a7 */ /* 0x0023e200081004ff */
[----:B--2---:R-:W-:-:S13]  /*1e10*/  LOP3.LUT P2, RZ, R6, 0x1, RZ, 0xc0, !PT ;  /* 0x0000000106ff7812 */ /* 0x004fda000784c0ff */
[----:B------:R-:W-:Y:S01]  /*1e20*/  @P2 SHF.R.U32.HI R3, RZ, 0x10, R5 ;  /* 0x00000010ff032819 */ /* 0x000fe20000011605 */
[----:B------:R-:W-:Y:S01]  /*1e30*/  VOTEU.ANY UP0, P2 ;  /* 0x0000000000ff7886 */ /* 0x000fe20001000100 */
[----:B------:R-:W-:Y:S02]  /*1e40*/  @P2 MOV R13, R4 ;  /* 0x00000004000d2202 */ /* 0x000fe40000000f00 */
[----:B------:R-:W-:Y:S02]  /*1e50*/  @P2 R2UR.BROADCAST UR8, R3 ;  /* 0x00000000030822ca */ /* 0x000fe400008e0000 */
[----:B------:R-:W-:-:S11]  /*1e60*/  @P2 LOP3.LUT R11, R5, 0xffff, RZ, 0xc0, !PT ;  /* 0x0000ffff050b2812 */ /* 0x000fd600078ec0ff */
[----:B------:R-:W-:Y:S01]  /*1e70*/  @UP0 UMOV UR36, UR8 ;  /* 0x0000000800240c82 */ /* 0x000fe20008000000 */
[----:B-1----:R-:W-:Y:S05]  /*1e80*/  @!P0 BRA `(.L_x_33) ;  /* 0x0000000000b88947 */ /* 0x002fea0003800000 */
[----:B------:R-:W4:Y:S01]  /*1e90*/  LDC.64 R4, c[0x0][0xb18] ;  /* 0x0002c600ff047b82 */ /* 0x000f220000000a00 */
[----:B------:R-:W-:-:S07]  /*1ea0*/  ISETP.NE.AND P3, PT, R40, 0x1, PT ;  /* 0x000000012800780c */ /* 0x000fce0003f65270 */
[----:B------:R-:W1:Y:S08]  /*1eb0*/  LDC.64 R6, c[0x0][0xb10] ;  /* 0x0002c400ff067b82 */ /* 0x000e700000000a00 */
[----:B------:R-:W2:Y:S08]  /*1ec0*/  LDC R16, c[0x0][0xb20] ;  /* 0x0002c800ff107b82 */ /* 0x000eb00000000800 */
[----:B------:R-:W3:Y:S01]  /*1ed0*/  LDC R18, c[0x0][0xb0c] ;  /* 0x0002c300ff127b82 */ /* 0x000ee20000000800 */
[----:B----4-:R-:W-:Y:S01]  /*1ee0*/  IMAD.HI.U32 R17, R0, R5, RZ ;  /* 0x0000000500117227 */ /* 0x010fe200078e00ff */
[----:B------:R-:W-:-:S03]  /*1ef0*/  ISETP.NE.AND P0, PT, R4, 0x1, PT ;  /* 0x000000010400780c */ /* 0x000fc60003f05270 */
[----:B------:R-:W-:-:S03]  /*1f00*/  IMAD.HI.U32 R5, R11, R5, RZ ;  /* 0x000000050b057227 */ /* 0x000fc600078e00ff */
[----:B------:R-:W4:Y:S01]  /*1f10*/  LDC.64 R2, c[0x0][0xb28] ;  /* 0x0002ca00ff027b82 */ /* 0x000f220000000a00 */
[----:B-1----:R-:W-:-:S04]  /*1f20*/  IMAD.HI.U32 R20, R9, R6, RZ ;  /* 0x0000000609147227 */ /* 0x002fc800078e00ff */
[----:B------:R-:W-:Y:S01]  /*1f30*/  IMAD.HI.U32 R22, R13, R6, RZ ;  /* 0x000000060d167227 */ /* 0x000fe200078e00ff */
[----:B------:R-:W-:Y:S02]  /*1f40*/  SHF.R.U32.HI R20, RZ, R7, R20 ;  /* 0x00000007ff147219 */ /* 0x000fe40000011614 */
[-C--:B--2---:R-:W-:Y:S02]  /*1f50*/  SHF.R.U32.HI R17, RZ, R16.reuse, R17 ;  /* 0x00000010ff117219 */ /* 0x084fe40000011611 */
[----:B------:R-:W-:Y:S02]  /*1f60*/  SHF.R.U32.HI R16, RZ, R16, R5 ;  /* 0x00000010ff107219 */ /* 0x000fe40000011605 */
[----:B------:R-:W-:Y:S02]  /*1f70*/  SEL R17, R0, R17, !P0 ;  /* 0x0000001100117207 */ /* 0x000fe40004000000 */
[----:B------:R-:W-:Y:S02]  /*1f80*/  SHF.R.U32.HI R22, RZ, R7, R22 ;  /* 0x00000007ff167219 */ /* 0x000fe40000011616 */
[----:B---3--:R-:W-:-:S02]  /*1f90*/  ISETP.NE.AND P1, PT, R18, 0x1, PT ;  /* 0x000000011200780c */ /* 0x008fc40003f25270 */
[----:B------:R-:W-:Y:S02]  /*1fa0*/  SEL R5, R11, R16, !P0 ;  /* 0x000000100b057207 */ /* 0x000fe40004000000 */
[----:B------:R-:W-:Y:S02]  /*1fb0*/  SEL R19, R9, R20, !P1 ;  /* 0x0000001409137207 */ /* 0x000fe40004800000 */
[----:B------:R-:W-:Y:S01]  /*1fc0*/  SEL R7, R13, R22, !P1 ;  /* 0x000000160d077207 */ /* 0x000fe20004800000 */
[----:B----4-:R-:W-:-:S04]  /*1fd0*/  IMAD.HI.U32 R20, R17, R2, RZ ;  /* 0x0000000211147227 */ /* 0x010fc800078e00ff */
[----:B------:R-:W-:Y:S01]  /*1fe0*/  IMAD.HI.U32 R6, R19, R2, RZ ;  /* 0x0000000213067227 */ /* 0x000fe200078e00ff */
[----:B------:R-:W-:-:S04]  /*1ff0*/  @P3 SHF.R.U32.HI R17, RZ, R3, R20 ;  /* 0x00000003ff113219 */ /* 0x000fc80000011614 */
        /* <DEDUP_REMOVED lines=8> */
[----:B------:R-:W-:-:S04]  /*2080*/  @!P0 IMAD.HI.U32 R16, R7, R2, RZ ;  /* 0x0000000207108227 */ /* 0x000fc800078e00ff */
[----:B------:R-:W-:Y:S01]  /*2090*/  IMAD.MOV R2, RZ, RZ, -R6 ;  /* 0x000000ffff027224 */ /* 0x000fe200078e0a06 */
[----:B------:R-:W-:-:S03]  /*20a0*/  @!P0 SHF.R.U32.HI R16, RZ, R3, R16 ;  /* 0x00000003ff108219 */ /* 0x000fc60000011610 */
[----:B------:R-:W-:Y:S01]  /*20b0*/  IMAD R2, R40, R2, R5 ;  /* 0x0000000228027224 */ /* 0x000fe200078e0205 */
[----:B------:R-:W-:Y:S02]  /*20c0*/  @!P0 SEL R3, R7, R16, !P3 ;  /* 0x0000001007038207 */ /* 0x000fe40005800000 */
[----:B------:R-:W-:-:S03]  /*20d0*/  IADD3 R16, PT, PT, -R5, RZ, RZ ;  /* 0x000000ff05107210 */ /* 0x000fc60007ffe1ff */
[--C-:B------:R-:W-:Y:S02]  /*20e0*/  @!P0 IMAD.IADD R6, R6, 0x1, -R3.reuse ;  /* 0x0000000106068824 */ /* 0x100fe400078e0a03 */
[----:B------:R-:W-:Y:S01]  /*20f0*/  @!P0 IMAD R3, R2, R19, R3 ;  /* 0x0000001302038224 */ /* 0x000fe200078e0203 */
[----:B------:R-:W-:Y:S01]  /*2100*/  IADD3 R2, PT, PT, -R7, RZ, RZ ;  /* 0x000000ff07027210 */ /* 0x000fe20007ffe1ff */
[----:B------:R-:W-:Y:S02]  /*2110*/  @!P0 IMAD R5, R40, R6, R7 ;  /* 0x0000000628058224 */ /* 0x000fe400078e0207 */
[----:B------:R-:W-:Y:S02]  /*2120*/  IMAD R11, R4, R16, R11 ;  /* 0x00000010040b7224 */ /* 0x000fe400078e020b */
[----:B------:R-:W-:Y:S02]  /*2130*/  @!P0 IMAD.MOV.U32 R7, RZ, RZ, R3 ;  /* 0x000000ffff078224 */ /* 0x000fe400078e0003 */
[----:B------:R-:W-:-:S02]  /*2140*/  IMAD R2, R18, R2, R13 ;  /* 0x0000000212027224 */ /* 0x000fc400078e020d */
[----:B------:R-:W-:Y:S02]  /*2150*/  IMAD R11, R5, R4, R11 ;  /* 0x00000004050b7224 */ /* 0x000fe400078e020b */
[----:B------:R-:W-:Y:S02]  /*2160*/  IMAD R13, R7, R18, R2 ;  /* 0x00000012070d7224 */ /* 0x000fe400078e0202 */
.L_x_33:
[----:B------:R-:W1:Y:S02]  /*2170*/  LDCU UR8, c[0x0][0xb30] ;  /* 0x00016600ff0877ac */ /* 0x000e640008000800 */
[----:B-1----:R-:W-:-:S09]  /*2180*/  UISETP.NE.AND UP0, UPT, UR8, 0x1, UPT ;  /* 0x000000010800788c */ /* 0x002fd2000bf05270 */
[----:B------:R-:W-:Y:S05]  /*2190*/  BRA.U UP0, `(.L_x_34) ;  /* 0x0000000100407547 */ /* 0x000fea000b800000 */
[----:B------:R-:W1:Y:S08]  /*21a0*/  LDC.64 R4, c[0x0][0xb10] ;  /* 0x0002c400ff047b82 */ /* 0x000e700000000a00 */
[----:B------:R-:W2:Y:S08]  /*21b0*/  LDC.64 R2, c[0x0][0xb18] ;  /* 0x0002c600ff027b82 */ /* 0x000eb00000000a00 */
[----:B------:R-:W3:Y:S08]  /*21c0*/  LDC R6, c[0x0][0xb20] ;  /* 0x0002c800ff067b82 */ /* 0x000ef00000000800 */
[----:B------:R-:W4:Y:S01]  /*21d0*/  LDC R16, c[0x0][0xb0c] ;  /* 0x0002c300ff107b82 */ /* 0x000f220000000800 */
[----:B-1----:R-:W-:-:S05]  /*21e0*/  IMAD.HI.U32 R4, R13, R4, RZ ;  /* 0x000000040d047227 */ /* 0x002fca00078e00ff */
[----:B------:R-:W-:Y:S01]  /*21f0*/  SHF.R.U32.HI R4, RZ, R5, R4 ;  /* 0x00000005ff047219 */ /* 0x000fe20000011604 */
[----:B--2---:R-:W-:Y:S01]  /*2200*/  IMAD.HI.U32 R3, R11, R3, RZ ;  /* 0x000000030b037227 */ /* 0x004fe200078e00ff */
[----:B------:R-:W-:-:S04]  /*2210*/  ISETP.NE.AND P0, PT, R2, 0x1, PT ;  /* 0x000000010200780c */ /* 0x000fc80003f05270 */
[----:B---3--:R-:W-:-:S04]  /*2220*/  SHF.R.U32.HI R6, RZ, R6, R3 ;  /* 0x00000006ff067219 */ /* 0x008fc80000011603 */
[----:B------:R-:W-:Y:S02]  /*2230*/  SEL R3, R11, R6, !P0 ;  /* 0x000000060b037207 */ /* 0x000fe40004000000 */
[----:B----4-:R-:W-:-:S04]  /*2240*/  ISETP.NE.AND P1, PT, R16, 0x1, PT ;  /* 0x000000011000780c */ /* 0x010fc80003f25270 */
[----:B------:R-:W-:-:S05]  /*2250*/  SEL R4, R13, R4, !P1 ;  /* 0x000000040d047207 */ /* 0x000fca0004800000 */
[----:B------:R-:W-:Y:S02]  /*2260*/  IMAD.IADD R5, R3, 0x1, -R4 ;  /* 0x0000000103057824 */ /* 0x000fe400078e0a04 */
[----:B------:R-:W-:Y:S02]  /*2270*/  IMAD.IADD R3, R4, 0x1, -R3 ;  /* 0x0000000104037824 */ /* 0x000fe400078e0a03 */
[----:B------:R-:W-:Y:S02]  /*2280*/  IMAD R13, R5, R16, R13 ;  /* 0x00000010050d7224 */ /* 0x000fe400078e020d */
[----:B------:R-:W-:-:S07]  /*2290*/  IMAD R11, R3, R2, R11 ;  /* 0x00000002030b7224 */ /* 0x000fce00078e020b */
.L_x_34:
[----:B------:R-:W-:Y:S01]  /*22a0*/  VIADD R14, R14, 0x1 ;  /* 0x000000010e0e7836 */ /* 0x000fe20000000000 */
[----:B------:R-:W-:Y:S01]  /*22b0*/  PLOP3.LUT P1, PT, PT, PT, PT, 0x80, 0x8 ;  /* 0x000000000008781c */ /* 0x000fe20003f2f070 */
[----:B------:R-:W-:Y:S02]  /*22c0*/  IMAD.IADD R21, R13, 0x1, R96 ;  /* 0x000000010d157824 */ /* 0x000fe400078e0260 */
[----:B------:R-:W-:Y:S01]  /*22d0*/  IMAD.IADD R20, R11, 0x1, R94 ;  /* 0x000000010b147824 */ /* 0x000fe200078e025e */
[----:B------:R-:W-:-:S04]  /*22e0*/  ISETP.NE.AND P0, PT, R14, 0x2, PT ;  /* 0x000000020e00780c */ /* 0x000fc80003f05270 */
[----:B------:R-:W-:Y:S02]  /*22f0*/  SEL R3, RZ, 0x1, P0 ;  /* 0x00000001ff037807 */ /* 0x000fe40000000000 */
[----:B------:R-:W-:Y:S02]  /*2300*/  SEL R14, R14, RZ, P0 ;  /* 0x000000ff0e0e7207 */ /* 0x000fe40000000000 */
[----:B------:R-:W-:Y:S01]  /*2310*/  LOP3.LUT R12, R12, R3, RZ, 0x3c, !PT ;  /* 0x000000030c0c7212 */ /* 0x000fe200078e3cff */
[----:B------:R-:W-:Y:S06]  /*2320*/  @P2 BRA `(.L_x_35) ;  /* 0xfffffff000982947 */ /* 0x000fec000383ffff */
[----:B------:R-:W-:Y:S01]  /*2330*/  UIADD3 UR4, UPT, UPT, UR4, 0x40, URZ ;  /* 0x0000004004047890 */ /* 0x000fe2000fffe0ff */
[----:B------:R-:W-:-:S03]  /*2340*/  SHF.L.U32 R3, R15, 0x1f, RZ ;  /* 0x0000001f0f037819 */ /* 0x000fc600000006ff */
[----:B------:R-:W-:-:S09]  /*2350*/  ULEA UR5, UR6, UR4, 0x3 ;  /* 0x0000000406057291 */ /* 0x000fd2000f8e18ff */
[----:B------:R-:W1:Y:S02]  /*2360*/  SYNCS.PHASECHK.TRANS64.TRYWAIT P0, [UR5], R3 ;  /* 0x00000003ff0075a7 */ /* 0x000e640008001105 */
[----:B-1----:R-:W-:Y:S05]  /*2370*/  @!P0 BRA `(.L_x_36) ;  /* 0x0000005000908947 */ /* 0x002fea0003800000 */
.L_x_114:
[----:B------:R-:W-:-:S04]  /*2380*/  UIADD3 UR6, UPT, UPT, UR6, 0x1, URZ ;  /* 0x0000000106067890 */ /* 0x000fc8000fffe0ff */
[----:B------:R-:W-:-:S04]  /*2390*/  UISETP.NE.AND UP0, UPT, UR6, 0x8, UPT ;  /* 0x000000080600788c */ /* 0x000fc8000bf05270 */
[----:B------:R-:W-:Y:S02]  /*23a0*/  USEL UR7, URZ, 0x1, UP0 ;  /* 0x00000001ff077887 */ /* 0x000fe40008000000 */
[----:B------:R-:W-:-:S04]  /*23b0*/  USEL UR6, UR6, URZ, UP0 ;  /* 0x000000ff06067287 */ /* 0x000fc80008000000 */
[----:B------:R-:W-:Y:S01]  /*23c0*/  ULEA UR5, UR6, UR4, 0x3 ;  /* 0x0000000406057291 */ /* 0x000fe2000f8e18ff */
[----:B------:R-:W-:-:S04]  /*23d0*/  LOP3.LUT R2, R15, UR7, RZ, 0x3c, !PT ;  /* 0x000000070f027c12 */ /* 0x000fc8000f8e3cff */
[----:B-1----:R-:W-:-:S04]  /*23e0*/  SHF.L.U32 R3, R2, 0x1f, RZ ;  /* 0x0000001f02037819 */ /* 0x002fc800000006ff */
[----:B------:R-:W1:Y:S02]  /*23f0*/  SYNCS.PHASECHK.TRANS64.TRYWAIT P0, [UR5], R3 ;  /* 0x00000003ff0075a7 */ /* 0x000e640008001105 */
[----:B-1----:R-:W-:Y:S05]  /*2400*/  @!P0 BRA `(.L_x_37) ;  /* 0x0000005000848947 */ /* 0x002fea0003800000 */
.L_x_116:
        /* <DEDUP_REMOVED lines=9> */
.L_x_118:
        /* <DEDUP_REMOVED lines=9> */
.L_x_120:
        /* <DEDUP_REMOVED lines=9> */
.L_x_122:
        /* <DEDUP_REMOVED lines=9> */
.L_x_124:
        /* <DEDUP_REMOVED lines=9> */
.L_x_126:
[----:B------:R-:W-:-:S04]  /*26e0*/  UIADD3 UR6, UPT, UPT, UR6, 0x1, URZ ;  /* 0x0000000106067890 */ /* 0x000fc8000fffe0ff */
[----:B------:R-:W-:-:S04]  /*26f0*/  UISETP.NE.AND UP0, UPT, UR6, 0x8, UPT ;  /* 0x000000080600788c */ /* 0x000fc8000bf05270 */
[----:B------:R-:W-:Y:S02]  /*2700*/  USEL UR5, URZ, 0x1, UP0 ;  /* 0x00000001ff057887 */ /* 0x000fe40008000000 */
[----:B------:R-:W-:-:S04]  /*2710*/  USEL UR6, UR6, URZ, UP0 ;  /* 0x000000ff06067287 */ /* 0x000fc80008000000 */
[----:B------:R-:W-:Y:S01]  /*2720*/  ULEA UR6, UR6, UR4, 0x3 ;  /* 0x0000000406067291 */ /* 0x000fe2000f8e18ff */
[----:B-1----:R-:W-:-:S04]  /*2730*/  LOP3.LUT R3, R2, UR5, RZ, 0x3c, !PT ;  /* 0x0000000502037c12 */ /* 0x002fc8000f8e3cff */
[----:B------:R-:W-:Y:S01]  /*2740*/  SHF.L.U32 R3, R3, 0x1f, RZ ;  /* 0x0000001f03037819 */ /* 0x000fe200000006ff */
[----:B----4-:R-:W-:-:S07]  /*2750*/  IMAD.U32 R0, RZ, RZ, UR6 ;  /* 0x00000006ff007e24 */ /* 0x010fce000f8e00ff */
.L_x_43:
[----:B-1----:R1:W2:Y:S02]  /*2760*/  SYNCS.PHASECHK.TRANS64.TRYWAIT P0, [R0+URZ], R3 ;  /* 0x00000003000075a7 */ /* 0x0022a400080011ff */
[----:B--2---:R-:W-:Y:S05]  /*2770*/  @!P0 NANOSLEEP.SYNCS 0x989680 ;  /* 0x009896800000895d */ /* 0x004fea0003900000 */
[----:B------:R-:W2:Y:S02]  /*2780*/  @!P0 SYNCS.PHASECHK.TRANS64 P0, [R0+URZ], R3 ;  /* 0x00000003000085a7 */ /* 0x000ea400080010ff */
[----:B--2---:R-:W-:Y:S05]  /*2790*/  @P0 EXIT ;  /* 0x000000000000094d */ /* 0x004fea0003800000 */
[----:B------:R-:W-:Y:S05]  /*27a0*/  BRA `(.L_x_43) ;  /* 0xfffffffc00ec7947 */ /* 0x000fea000383ffff */
.L_x_17:
[----:B------:R-:W-:-:S04]  /*27b0*/  UISETP.NE.AND UP1, UPT, UR37, URZ, UPT ;  /* 0x000000ff2500728c */ /* 0x000fc8000bf25270 */
[----:B------:R-:W-:-:S09]  /*27c0*/  UISETP.NE.OR UP1, UPT, UR8, 0x1, UP1 ;  /* 0x000000010800788c */ /* 0x000fd20008f25670 */
[----:B------:R-:W-:Y:S05]  /*27d0*/  BRA.U UP1, `(.L_x_44) ;  /* 0x0000000501487547 */ /* 0x000fea000b800000 */
[----:B------:R-:W-:Y:S01]  /*27e0*/  ISETP.NE.AND P2, PT, R2, RZ, PT ;  /* 0x000000ff0200720c */ /* 0x000fe20003f45270 */
[----:B------:R-:W-:Y:S01]  /*27f0*/  IMAD.MOV.U32 R12, RZ, RZ, 0x1 ;  /* 0x00000001ff0c7424 */ /* 0x000fe200078e00ff */
[----:B------:R-:W-:Y:S02]  /*2800*/  CS2R R10, SRZ ;  /* 0x00000000000a7805 */ /* 0x000fe4000001ff00 */
[----:B------:R-:W-:Y:S01]  /*2810*/  CS2R R8, SRZ ;  /* 0x0000000000087805 */ /* 0x000fe2000001ff00 */
[----:B------:R-:W-:Y:S01]  /*2820*/  UMOV UR4, 0x400 ;  /* 0x0000040000047882 */ /* 0x000fe20000000000 */
[----:B------:R-:W-:Y:S01]  /*2830*/  UMOV UR6, URZ ;  /* 0x000000ff00067c82 */ /* 0x000fe20008000000 */
[----:B------:R-:W-:-:S12]  /*2840*/  ULEA UR37, UR37, UR4, 0x18 ;  /* 0x0000000425257291 */ /* 0x000fd8000f8ec0ff */
.L_x_48:
[----:B------:R-:W-:Y:S02]  /*2850*/  LEA R0, R8, UR37, 0x3 ;  /* 0x0000002508007c11 */ /* 0x000fe4000f8e18ff */
[----:B------:R-:W-:-:S03]  /*2860*/  SHF.L.U32 R5, R9, 0x1f, RZ ;  /* 0x0000001f09057819 */ /* 0x000fc600000006ff */
[----:B------:R-:W-:Y:S01]  /*2870*/  VIADD R4, R0, 0x120 ;  /* 0x0000012000047836 */ /* 0x000fe20000000000 */
[----:B------:R-:W1:Y:S02]  /*2880*/  SYNCS.PHASECHK.TRANS64.TRYWAIT P0, [R0+URZ+0x110], R5 ;  /* 0x00011005000075a7 */ /* 0x000e6400080011ff */
[----:B-1----:R-:W-:Y:S05]  /*2890*/  @!P0 BRA `(.L_x_45) ;  /* 0x0000004c00f08947 */ /* 0x002fea0003800000 */
.L_x_127:
[----:B------:R-:W-:Y:S01]  /*28a0*/  ULEA UR5, UR6, UR37, 0x3 ;  /* 0x0000002506057291 */ /* 0x000fe2000f8e18ff */
[----:B------:R-:W-:Y:S02]  /*28b0*/  PRMT R4, RZ, 0x654, R4 ;  /* 0x00000654ff047816 */ /* 0x000fe40000000004 */
[----:B-1----:R-:W-:Y:S01]  /*28c0*/  SHF.L.U32 R5, R12, 0x1f, RZ ;  /* 0x0000001f0c057819 */ /* 0x002fe200000006ff */
[----:B------:R-:W-:Y:S01]  /*28d0*/  UIADD3 UR4, UPT, UPT, UR5, 0xb0, URZ ;  /* 0x000000b005047890 */ /* 0x000fe2000fffe0ff */
[----:B------:R1:W-:Y:S05]  /*28e0*/  SYNCS.ARRIVE.TRANS64.RED.A1T0 RZ, [R4+URZ], RZ ;  /* 0x000000ff04ff79a7 */ /* 0x0003ea00081004ff */
[----:B------:R-:W-:Y:S01]  /*28f0*/  IMAD.U32 R7, RZ, RZ, UR4 ;  /* 0x00000004ff077e24 */ /* 0x000fe2000f8e00ff */
[----:B------:R-:W2:Y:S04]  /*2900*/  SYNCS.PHASECHK.TRANS64.TRYWAIT P0, [UR5+0xc0], R5 ;  /* 0x0000c005ff0075a7 */ /* 0x000ea80008001105 */
[----:B------:R-:W-:Y:S01]  /*2910*/  PRMT R6, R2, 0x654, R7 ;  /* 0x0000065402067816 */ /* 0x000fe20000000007 */
[----:B-1----:R-:W-:Y:S01]  /*2920*/  @!P2 IMAD.MOV.U32 R4, RZ, RZ, 0x10 ;  /* 0x00000010ff04a424 */ /* 0x002fe200078e00ff */
[----:B--2---:R-:W-:Y:S06]  /*2930*/  @!P0 BRA `(.L_x_46) ;  /* 0x0000004c00dc8947 */ /* 0x004fec0003800000 */
.L_x_129:
[----:B------:R-:W-:Y:S01]  /*2940*/  ULEA UR4, UR6, UR37, 0x4 ;  /* 0x0000002506047291 */ /* 0x000fe2000f8e20ff */
[----:B------:R-:W-:Y:S01]  /*2950*/  SEL R3, R6, R3, !P2 ;  /* 0x0000000306037207 */ /* 0x000fe20005000000 */
[----:B------:R-:W-:Y:S01]  /*2960*/  UIADD3 UR5, UPT, UPT, UR5, 0xb0, URZ ;  /* 0x000000b005057890 */ /* 0x000fe2000fffe0ff */
[----:B-1----:R-:W-:Y:S01]  /*2970*/  LEA R0, R11, UR37, 0x3 ;  /* 0x000000250b007c11 */ /* 0x002fe2000f8e18ff */
[----:B------:R-:W-:Y:S01]  /*2980*/  UIADD3 UR4, UPT, UPT, UR4, 0x140, URZ ;  /* 0x0000014004047890 */ /* 0x000fe2000fffe0ff */
[----:B------:R-:W-:Y:S01]  /*2990*/  SHF.L.U32 R5, R10, 0x1f, RZ ;  /* 0x0000001f0a057819 */ /* 0x000fe200000006ff */
[----:B------:R1:W-:Y:S01]  /*29a0*/  @!P2 SYNCS.ARRIVE.TRANS64.RED RZ, [R3+URZ], R4 ;  /* 0x0000000403ffa9a7 */ /* 0x0003e200080004ff */
[----:B------:R-:W-:Y:S01]  /*29b0*/  UIADD3 UR6, UPT, UPT, UR6, 0x1, URZ ;  /* 0x0000000106067890 */ /* 0x000fe2000fffe0ff */
[----:B------:R-:W-:-:S03]  /*29c0*/  VIADD R8, R8, 0x1 ;  /* 0x0000000108087836 */ /* 0x000fc60000000000 */
[----:B------:R-:W-:Y:S02]  /*29d0*/  UISETP.NE.AND UP0, UPT, UR6, 0x2, UPT ;  /* 0x000000020600788c */ /* 0x000fe4000bf05270 */
[----:B------:R-:W-:Y:S06]  /*29e0*/  UGETNEXTWORKID.BROADCAST [UR4], [UR5] ;  /* 0x00000000040073ca */ /* 0x000fec0008000100 */
[----:B------:R-:W-:Y:S01]  /*29f0*/  USEL UR4, URZ, 0x1, UP0 ;  /* 0x00000001ff047887 */ /* 0x000fe20008000000 */
[----:B------:R-:W-:Y:S01]  /*2a00*/  ISETP.NE.AND P0, PT, R8, 0x2, PT ;  /* 0x000000020800780c */ /* 0x000fe20003f05270 */
[----:B------:R-:W-:Y:S01]  /*2a10*/  USEL UR6, UR6, URZ, UP0 ;  /* 0x000000ff06067287 */ /* 0x000fe20008000000 */
[----:B------:R-:W2:Y:S03]  /*2a20*/  SYNCS.PHASECHK.TRANS64.TRYWAIT P1, [R0+URZ+0xb0], R5 ;  /* 0x0000b005000075a7 */ /* 0x000ea600080211ff */
[----:B------:R-:W-:Y:S01]  /*2a30*/  LOP3.LUT R12, R12, UR4, RZ, 0x3c, !PT ;  /* 0x000000040c0c7c12 */ /* 0x000fe2000f8e3cff */
[----:B-12---:R-:W-:Y:S07]  /*2a40*/  @!P1 BRA `(.L_x_47) ;  /* 0x0000004c00b09947 */ /* 0x006fee0003800000 */
.L_x_130:
[C---:B------:R-:W-:Y:S01]  /*2a50*/  LEA R4, R11.reuse, UR37, 0x4 ;  /* 0x000000250b047c11 */ /* 0x040fe2000f8e20ff */
[----:B-1----:R-:W-:Y:S01]  /*2a60*/  VIADD R0, R0, 0xc0 ;  /* 0x000000c000007836 */ /* 0x002fe20000000000 */
[----:B------:R-:W-:Y:S01]  /*2a70*/  SEL R8, R8, RZ, P0 ;  /* 0x000000ff08087207 */ /* 0x000fe20000000000 */
[----:B------:R-:W-:-:S03]  /*2a80*/  VIADD R11, R11, 0x1 ;  /* 0x000000010b0b7836 */ /* 0x000fc60000000000 */
[----:B------:R-:W1:Y:S01]  /*2a90*/  LDS.128 R4, [R4+0x140] ;  /* 0x0001400004047984 */ /* 0x000e620000000c00 */
[----:B------:R-:W-:Y:S02]  /*2aa0*/  PRMT R0, RZ, 0x654, R0 ;  /* 0x00000654ff007816 */ /* 0x000fe40000000000 */
[C---:B------:R-:W-:Y:S01]  /*2ab0*/  ISETP.NE.AND P1, PT, R11.reuse, 0x2, PT ;  /* 0x000000020b00780c */ /* 0x040fe20003f25270 */
[----:B------:R-:W-:Y:S01]  /*2ac0*/  @!PT LDS RZ, [RZ] ;  /* 0x00000000fffff984 */ /* 0x000fe20000000800 */
[----:B------:R-:W-:Y:S01]  /*2ad0*/  @!PT LDS RZ, [RZ] ;  /* 0x00000000fffff984 */ /* 0x000fe20000000800 */
[----:B------:R-:W-:Y:S01]  /*2ae0*/  @!PT LDS RZ, [RZ] ;  /* 0x00000000fffff984 */ /* 0x000fe20000000800 */
[----:B------:R-:W-:Y:S01]  /*2af0*/  @!PT LDS RZ, [RZ] ;  /* 0x00000000fffff984 */ /* 0x000fe20000000800 */
[----:B------:R2:W-:Y:S06]  /*2b00*/  MEMBAR.ALL.CTA ;  /* 0x0000000000007992 */ /* 0x0005ec0000008000 */
[----:B--2---:R-:W2:Y:S01]  /*2b10*/  FENCE.VIEW.ASYNC.S ;  /* 0x00000000000073c6 */ /* 0x004ea20000000000 */
[----:B------:R-:W-:Y:S01]  /*2b20*/  SEL R11, R11, RZ, P1 ;  /* 0x000000ff0b0b7207 */ /* 0x000fe20000800000 */
[----:B--2---:R2:W-:Y:S01]  /*2b30*/  SYNCS.ARRIVE.TRANS64.RED.A1T0 RZ, [R0+URZ], RZ ;  /* 0x000000ff00ff79a7 */ /* 0x0045e200081004ff */
[----:B-1----:R-:W-:-:S02]  /*2b40*/  LOP3.LUT P3, RZ, R6, 0x1, RZ, 0xc0, !PT ;  /* 0x0000000106ff7812 */ /* 0x002fc4000786c0ff */
[----:B------:R-:W-:-:S04]  /*2b50*/  SEL R5, RZ, 0x1, P1 ;  /* 0x00000001ff057807 */ /* 0x000fc80000800000 */
[----:B------:R-:W-:Y:S02]  /*2b60*/  LOP3.LUT R10, R10, R5, RZ, 0x3c, !PT ;  /* 0x000000050a0a7212 */ /* 0x000fe400078e3cff */
[----:B--2---:R-:W-:-:S04]  /*2b70*/  SEL R0, RZ, 0x1, P0 ;  /* 0x00000001ff007807 */ /* 0x004fc80000000000 */
[----:B------:R-:W-:Y:S01]  /*2b80*/  LOP3.LUT R9, R9, R0, RZ, 0x3c, !PT ;  /* 0x0000000009097212 */ /* 0x000fe200078e3cff */
[----:B------:R-:W-:Y:S06]  /*2b90*/  @P3 BRA `(.L_x_48) ;  /* 0xfffffffc002c3947 */ /* 0x000fec000383ffff */
[----:B------:R-:W-:Y:S01]  /*2ba0*/  ULEA UR5, UR6, UR37, 0x3 ;  /* 0x0000002506057291 */ /* 0x000fe2000f8e18ff */
[----:B------:R-:W-:-:S08]  /*2bb0*/  SHF.L.U32 R3, R12, 0x1f, RZ ;  /* 0x0000001f0c037819 */ /* 0x000fd000000006ff */
[----:B------:R-:W1:Y:S02]  /*2bc0*/  SYNCS.PHASECHK.TRANS64 P0, [UR5+0xc0], R3 ;  /* 0x0000c003ff0075a7 */ /* 0x000e640008001005 */
[----:B-1----:R-:W-:Y:S05]  /*2bd0*/  @P0 BRA `(.L_x_49) ;  /* 0x0000000000080947 */ /* 0x002fea0003800000 */
[----:B------:R-:W1:Y:S02]  /*2be0*/  SYNCS.PHASECHK.TRANS64.TRYWAIT P0, [UR5+0xc0], R3 ;  /* 0x0000c003ff0075a7 */ /* 0x000e640008001105 */
[----:B-1----:R-:W-:Y:S05]  /*2bf0*/  @!P0 BRA `(.L_x_50) ;  /* 0x0000004c00588947 */ /* 0x002fea0003800000 */
.L_x_49:
[----:B------:R-:W-:-:S04]  /*2c00*/  UIADD3 UR4, UPT, UPT, UR6, 0x1, URZ ;  /* 0x0000000106047890 */ /* 0x000fc8000fffe0ff */
[----:B------:R-:W-:-:S04]  /*2c10*/  UISETP.NE.AND UP0, UPT, UR4, 0x2, UPT ;  /* 0x000000020400788c */ /* 0x000fc8000bf05270 */
[----:B------:R-:W-:Y:S02]  /*2c20*/  USEL UR7, URZ, 0x1, UP0 ;  /* 0x00000001ff077887 */ /* 0x000fe40008000000 */
[----:B------:R-:W-:-:S04]  /*2c30*/  USEL UR4, UR4, URZ, UP0 ;  /* 0x000000ff04047287 */ /* 0x000fc80008000000 */
[----:B------:R-:W-:Y:S01]  /*2c40*/  ULEA UR4, UR4, UR37, 0x3 ;  /* 0x0000002504047291 */ /* 0x000fe2000f8e18ff */
[----:B-1----:R-:W-:-:S04]  /*2c50*/  LOP3.LUT R3, R12, UR7, RZ, 0x3c, !PT ;  /* 0x000000070c037c12 */ /* 0x002fc8000f8e3cff */
[----:B------:R-:W-:-:S04]  /*2c60*/  SHF.L.U32 R0, R3, 0x1f, RZ ;  /* 0x0000001f03007819 */ /* 0x000fc800000006ff */
[----:B------:R-:W1:Y:S02]  /*2c70*/  SYNCS.PHASECHK.TRANS64 P0, [UR4+0xc0], R0 ;  /* 0x0000c000ff0075a7 */ /* 0x000e640008001004 */
[----:B-1----:R-:W-:Y:S05]  /*2c80*/  @P0 EXIT ;  /* 0x000000000000094d */ /* 0x002fea0003800000 */
[----:B------:R-:W-:Y:S02]  /*2c90*/  SHF.L.U32 R3, R3, 0x1f, RZ ;  /* 0x0000001f03037819 */ /* 0x000fe400000006ff */
[----:B------:R-:W-:-:S07]  /*2ca0*/  MOV R0, UR4 ;  /* 0x0000000400007c02 */ /* 0x000fce0008000f00 */
.L_x_51:
[----:B-1----:R1:W2:Y:S02]  /*2cb0*/  SYNCS.PHASECHK.TRANS64.TRYWAIT P0, [R0+URZ+0xc0], R3 ;  /* 0x0000c003000075a7 */ /* 0x0022a400080011ff */
[----:B--2---:R-:W-:Y:S05]  /*2cc0*/  @!P0 NANOSLEEP.SYNCS 0x989680 ;  /* 0x009896800000895d */ /* 0x004fea0003900000 */
[----:B------:R-:W2:Y:S02]  /*2cd0*/  @!P0 SYNCS.PHASECHK.TRANS64 P0, [R0+URZ+0xc0], R3 ;  /* 0x0000c003000085a7 */ /* 0x000ea400080010ff */
[----:B--2---:R-:W-:Y:S05]  /*2ce0*/  @P0 EXIT ;  /* 0x000000000000094d */ /* 0x004fea0003800000 */
[----:B------:R-:W-:Y:S05]  /*2cf0*/  BRA `(.L_x_51) ;  /* 0xfffffffc00ec7947 */ /* 0x000fea000383ffff */
.L_x_44:
[----:B------:R-:W-:-:S09]  /*2d00*/  UISETP.NE.AND UP1, UPT, UR8, URZ, UPT ;  /* 0x000000ff0800728c */ /* 0x000fd2000bf25270 */
[----:B------:R-:W-:Y:S05]  /*2d10*/  BRA.U UP1, `(.L_x_52) ;  /* 0x0000000d01cc7547 */ /* 0x000fea000b800000 */
[----:B------:R-:W-:Y:S01]  /*2d20*/  UMOV UR4, 0x40 ;  /* 0x0000004000047882 */ /* 0x000fe20000000000 */
[----:B------:R-:W-:Y:S01]  /*2d30*/  NOP ;  /* 0x0000000000007918 */ /* 0x000fe20000000000 */
[----:B------:R-:W-:Y:S01]  /*2d40*/  ULEA UR4, UR37, UR4, 0x18 ;  /* 0x0000000425047291 */ /* 0x000fe2000f8ec0ff */
[----:B------:R-:W-:Y:S02]  /*2d50*/  UMOV UR5, 0x400 ;  /* 0x0000040000057882 */ /* 0x000fe40000000000 */
[----:B------:R-:W-:-:S06]  /*2d60*/  ULEA UR37, UR37, UR5, 0x18 ;  /* 0x0000000525257291 */ /* 0x000fcc000f8ec0ff */
[----:B------:R-:W1:Y:S02]  /*2d70*/  LDS.U8 R0, [UR4+0x1c] ;  /* 0x00001c04ff007984 */ /* 0x000e640008000000 */
[----:B-1----:R-:W-:-:S13]  /*2d80*/  ISETP.NE.AND P0, PT, R0, RZ, PT ;  /* 0x000000ff0000720c */ /* 0x002fda0003f05270 */
[----:B------:R-:W-:Y:S05]  /*2d90*/  @P0 BRA `(.L_x_53) ;  /* 0x0000000000580947 */ /* 0x000fea0003800000 */
[----:B------:R-:W-:-:S13]  /*2da0*/  ELECT P0, URZ, PT ;  /* 0x0000000000ff782f */ /* 0x000fda0003800000 */
[----:B------:R-:W-:Y:S05]  /*2db0*/  @!P0 BRA `(.L_x_54) ;  /* 0x0000000000608947 */ /* 0x000fea0003800000 */
[----:B------:R-:W-:Y:S01]  /*2dc0*/  UMOV UR5, 0x10 ;  /* 0x0000001000057882 */ /* 0x000fe20000000000 */
[----:B------:R-:W-:Y:S01]  /*2dd0*/  HFMA2 R0, -RZ, RZ, 0, 5.9604644775390625e-08 ;  /* 0x00000001ff007431 */ /* 0x000fe200000001ff */
[----:B------:R-:W-:-:S03]  /*2de0*/  MOV R2, 0xffff ;  /* 0x0000ffff00027802 */ /* 0x000fc60000000f00 */
[----:B------:R-:W-:Y:S04]  /*2df0*/  DEPBAR.LE SB1, 0x36 ;  /* 0x00009d800000791a */ /* 0x000fe80000000000 */
[----:B------:R-:W1:Y:S02]  /*2e00*/  UTCATOMSWS.FIND_AND_SET.ALIGN UP0, UR5, UR5 ;  /* 0x00000005000575e3 */ /* 0x000e640008000800 */
[----:B-1----:R-:W-:Y:S01]  /*2e10*/  MOV R3, UR5 ;  /* 0x0000000500037c02 */ /* 0x002fe20008000f00 */
[----:B------:R-:W-:Y:S06]  /*2e20*/  BRA.U UP0, `(.L_x_55) ;  /* 0x0000000100187547 */ /* 0x000fec000b800000 */
.L_x_56:
[----:B------:R-:W-:Y:S05]  /*2e30*/  NANOSLEEP 0x64 ;  /* 0x000000640000795d */ /* 0x000fea0003800000 */
[----:B------:R-:W-:-:S05]  /*2e40*/  UMOV UR5, 0x10 ;  /* 0x0000001000057882 */ /* 0x000fca0000000000 */
[----:B------:R-:W-:Y:S04]  /*2e50*/  DEPBAR.LE SB1, 0x36 ;  /* 0x00009d800000791a */ /* 0x000fe80000000000 */
[----:B------:R-:W1:Y:S02]  /*2e60*/  UTCATOMSWS.FIND_AND_SET.ALIGN UP0, UR5, UR5 ;  /* 0x00000005000575e3 */ /* 0x000e640008000800 */
[----:B-1----:R-:W-:Y:S01]  /*2e70*/  MOV R3, UR5 ;  /* 0x0000000500037c02 */ /* 0x002fe20008000f00 */
[----:B------:R-:W-:Y:S05]  /*2e80*/  BRA.U !UP0, `(.L_x_56) ;  /* 0xfffffffd08e87547 */ /* 0x000fea000b83ffff */
.L_x_55:
[-C--:B------:R-:W-:Y:S02]  /*2e90*/  SHF.L.U32 R2, R2, R3.reuse, RZ ;  /* 0x0000000302027219 */ /* 0x080fe400000006ff */
[----:B------:R-:W-:Y:S01]  /*2ea0*/  SHF.L.U32 R0, R0, R3, RZ ;  /* 0x0000000300007219 */ /* 0x000fe200000006ff */
[----:B------:R-:W-:Y:S02]  /*2eb0*/  IMAD.SHL.U32 R3, R3, 0x20, RZ ;  /* 0x0000002003037824 */ /* 0x000fe400078e00ff */
[----:B------:R1:W-:Y:S04]  /*2ec0*/  ATOMS.OR RZ, [UR4+0x14], R2 ;  /* 0x00001402ffff798c */ /* 0x0003e8000b000004 */
[----:B------:R1:W-:Y:S04]  /*2ed0*/  ATOMS.OR RZ, [UR4+0x18], R0 ;  /* 0x00001800ffff798c */ /* 0x0003e8000b000004 */
[----:B------:R1:W-:Y:S01]  /*2ee0*/  STS [UR37+0x160], R3 ;  /* 0x00016003ff007988 */ /* 0x0003e20008000825 */
[----:B------:R-:W-:Y:S05]  /*2ef0*/  BRA `(.L_x_54) ;  /* 0x0000000000107947 */ /* 0x000fea0003800000 */
.L_x_53:
[----:B------:R-:W-:Y:S02]  /*2f00*/  MOV R0, 0xffffffff ;  /* 0xffffffff00007802 */ /* 0x000fe40000000f00 */
[----:B------:R-:W-:-:S03]  /*2f10*/  MOV R2, 0x2f40 ;  /* 0x00002f4000027802 */ /* 0x000fc60000000f00 */
[----:B------:R1:W-:Y:S04]  /*2f20*/  STS [UR37+0x160], R0 ;  /* 0x00016000ff007988 */ /* 0x0003e80008000825 */
[----:B-1-3-5:R-:W-:Y:S05]  /*2f30*/  CALL.REL.NOINC `($__internal_1_$__cuda_sm10x_tcgen05_guardrail_trap_phase_invalid_during_alloc) ;  /* 0x0000005000147944 */ /* 0x02afea0003c00000 */
.L_x_54:
[----:B------:R-:W-:Y:S05]  /*2f40*/  WARPSYNC.ALL ;  /* 0x0000000000007948 */ /* 0x000fea0003800000 */
[----:B------:R-:W2:Y:S01]  /*2f50*/  S2UR UR5, SR_CgaCtaId ;  /* 0x00000000000579c3 */ /* 0x000ea20000008800 */
[----:B------:R-:W-:Y:S01]  /*2f60*/  UMOV UR4, 0x400 ;  /* 0x0000040000047882 */ /* 0x000fe20000000000 */
[----:B------:R-:W-:-:S06]  /*2f70*/  NOP ;  /* 0x0000000000007918 */ /* 0x000fcc0000000000 */
[----:B------:R-:W-:Y:S06]  /*2f80*/  BAR.ARV 0x6, 0xa0 ;  /* 0x0182800000007b1d */ /* 0x000fec0000002000 */
[----:B------:R-:W4:Y:S01]  /*2f90*/  LDCU UR7, c[0x0][0x38c] ;  /* 0x00007180ff0777ac */ /* 0x000f220008000800 */
[----:B------:R-:W-:Y:S01]  /*2fa0*/  IMAD.MOV.U32 R11, RZ, RZ, 0x1 ;  /* 0x00000001ff0b7424 */ /* 0x000fe200078e00ff */
[----:B------:R-:W-:Y:S01]  /*2fb0*/  CS2R R8, SRZ ;  /* 0x0000000000087805 */ /* 0x000fe2000001ff00 */
[----:B------:R-:W-:Y:S01]  /*2fc0*/  IMAD.MOV.U32 R10, RZ, RZ, RZ ;  /* 0x000000ffff0a7224 */ /* 0x000fe200078e00ff */
[----:B------:R-:W3:Y:S01]  /*2fd0*/  LDCU UR6, c[0x0][0x38c] ;  /* 0x00007180ff0677ac */ /* 0x000ee20008000800 */
[----:B------:R-:W-:Y:S01]  /*2fe0*/  UMOV UR15, URZ ;  /* 0x000000ff000f7c82 */ /* 0x000fe20008000000 */
[----:B------:R-:W-:Y:S01]  /*2ff0*/  UMOV UR14, URZ ;  /* 0x000000ff000e7c82 */ /* 0x000fe20008000000 */
[----:B--2---:R-:W-:Y:S01]  /*3000*/  ULEA UR5, UR5, UR4, 0x18 ;  /* 0x0000000405057291 */ /* 0x004fe2000f8ec0ff */
[----:B------:R-:W-:Y:S01]  /*3010*/  UMOV UR24, 0x0 ;  /* 0x0000000000187882 */ /* 0x000fe20000000000 */
[----:B------:R-:W-:-:S02]  /*3020*/  UMOV UR25, 0x4200010 ;  /* 0x0420001000197882 */ /* 0x000fc40000000000 */
[----:B------:R-:W-:Y:S02]  /*3030*/  UIADD3 UR10, UPT, UPT, UR5, 0x4400, URZ ;  /* 0x00004400050a7890 */ /* 0x000fe4000fffe0ff */
[----:B------:R-:W-:Y:S02]  /*3040*/  UIADD3 UR11, UPT, UPT, UR5, 0x14400, URZ ;  /* 0x00014400050b7890 */ /* 0x000fe4000fffe0ff */
[----:B----4-:R-:W-:Y:S01]  /*3050*/  UIADD3 UR7, UPT, UPT, UR7, 0x7f, URZ ;  /* 0x0000007f07077890 */ /* 0x010fe2000fffe0ff */
[----:B-1----:R-:W1:Y:S01]  /*3060*/  LDS R0, [UR5+0x160] ;  /* 0x00016005ff007984 */ /* 0x002e620008000800 */
[----:B------:R-:W-:Y:S02]  /*3070*/  USHF.R.U32.HI UR10, URZ, 0x4, UR10 ;  /* 0x00000004ff0a7899 */ /* 0x000fe4000801160a */
[----:B------:R-:W-:Y:S02]  /*3080*/  USHF.R.S32.HI UR4, URZ, 0x1f, UR7 ;  /* 0x0000001fff047899 */ /* 0x000fe40008011407 */
[----:B------:R-:W-:-:S02]  /*3090*/  USHF.R.U32.HI UR11, URZ, 0x4, UR11 ;  /* 0x00000004ff0b7899 */ /* 0x000fc4000801160b */
[----:B------:R-:W-:Y:S02]  /*30a0*/  ULEA.HI UR4, UR4, UR7, URZ, 0x7 ;  /* 0x0000000704047291 */ /* 0x000fe4000f8f38ff */
[----:B------:R-:W-:Y:S02]  /*30b0*/  ULOP3.LUT UR10, UR10, 0x3fff, URZ, 0xc0, !UPT ;  /* 0x00003fff0a0a7892 */ /* 0x000fe4000f8ec0ff */
[----:B------:R-:W-:Y:S02]  /*30c0*/  USHF.R.S32.HI UR4, URZ, 0x7, UR4 ;  /* 0x00000007ff047899 */ /* 0x000fe40008011404 */
[----:B------:R-:W-:Y:S02]  /*30d0*/  ULOP3.LUT UR11, UR11, 0x3fff, URZ, 0xc0, !UPT ;  /* 0x00003fff0b0b7892 */ /* 0x000fe4000f8ec0ff */
[----:B------:R-:W-:Y:S01]  /*30e0*/  UISETP.LT.AND UP0, UPT, UR4, 0x1, UPT ;  /* 0x000000010400788c */ /* 0x000fe2000bf01270 */
[----:B------:R-:W-:Y:S01]  /*30f0*/  UMOV UR22, 0x0 ;  /* 0x0000000000167882 */ /* 0x000fe20000000000 */
[----:B------:R-:W-:-:S02]  /*3100*/  UMOV UR23, 0x4200010 ;  /* 0x0420001000177882 */ /* 0x000fc40000000000 */
[----:B------:R-:W-:Y:S02]  /*3110*/  USEL UR9, UR4, 0x1, !UP0 ;  /* 0x0000000104097887 */ /* 0x000fe4000c000000 */
[----:B------:R-:W-:Y:S02]  /*3120*/  ULOP3.LUT UR10, UR10, 0x10000, URZ, 0xfc, !UPT ;  /* 0x000100000a0a7892 */ /* 0x000fe4000f8efcff */
[----:B------:R-:W-:Y:S02]  /*3130*/  ULOP3.LUT UR11, UR11, 0x10000, URZ, 0xfc, !UPT ;  /* 0x000100000b0b7892 */ /* 0x000fe4000f8efcff */
[----:B------:R-:W-:Y:S02]  /*3140*/  UIADD3 UR9, UPT, UPT, -UR9, URZ, URZ ;  /* 0x000000ff09097290 */ /* 0x000fe4000fffe1ff */
[----:B---3--:R-:W-:Y:S01]  /*3150*/  UISETP.GE.AND UP3, UPT, UR6, 0x1, UPT ;  /* 0x000000010600788c */ /* 0x008fe2000bf66270 */
[----:B------:R-:W-:Y:S01]  /*3160*/  UMOV UR20, 0x0 ;  /* 0x0000000000147882 */ /* 0x000fe20000000000 */
[----:B------:R-:W-:Y:S01]  /*3170*/  UMOV UR21, 0x4200010 ;  /* 0x0420001000157882 */ /* 0x000fe20000000000 */
[----:B------:R-:W-:Y:S01]  /*3180*/  UMOV UR18, 0x0 ;  /* 0x0000000000127882 */ /* 0x000fe20000000000 */
[----:B------:R-:W-:Y:S01]  /*3190*/  UMOV UR19, 0x4200010 ;  /* 0x0420001000137882 */ /* 0x000fe20000000000 */
[----:B-1----:R-:W-:-:S15]  /*31a0*/  R2UR UR16, R0 ;  /* 0x00000000001072ca */ /* 0x002fde00000e0000 */
.L_x_63:
[----:B------:R-:W-:Y:S02]  /*31b0*/  LEA R0, R10, UR5, 0x3 ;  /* 0x000000050a007c11 */ /* 0x000fe4000f8e18ff */
[----:B------:R-:W-:Y:S02]  /*31c0*/  SHF.L.U32 R5, R9, 0x1f, RZ ;  /* 0x0000001f09057819 */ /* 0x000fe400000006ff */
[----:B------:R-:W-:Y:S01]  /*31d0*/  PLOP3.LUT P0, PT, PT, PT, UP3, 0x80, 0x8 ;  /* 0x000000000008781c */ /* 0x000fe20003f0f038 */
[----:B------:R-:W-:Y:S01]  /*31e0*/  VIADD R3, R0, 0xc0 ;  /* 0x000000c000037836 */ /* 0x000fe20000000000 */
[----:B-1----:R-:W1:Y:S02]  /*31f0*/  SYNCS.PHASECHK.TRANS64.TRYWAIT P1, [R0+URZ+0xb0], R5 ;  /* 0x0000b005000075a7 */ /* 0x002e6400080211ff */
[----:B-1-3--:R-:W-:Y:S09]  /*3200*/  @!P1 BRA `(.L_x_57) ;  /* 0x0000004400ec9947 */ /* 0x00aff20003800000 */
.L_x_132:
[----:B------:R-:W-:Y:S01]  /*3210*/  LEA R4, R10, UR5, 0x4 ;  /* 0x000000050a047c11 */ /* 0x000fe2000f8e20ff */
[----:B------:R-:W-:Y:S01]  /*3220*/  @UP3 ULEA UR6, UR14, UR5, 0x3 ;  /* 0x000000050e063291 */ /* 0x000fe2000f8e18ff */
[----:B------:R-:W-:Y:S01]  /*3230*/  PLOP3.LUT P2, PT, PT, PT, PT, 0x80, 0x8 ;  /* 0x000000000008781c */ /* 0x000fe20003f4f070 */
[----:B------:R-:W-:Y:S01]  /*3240*/  ULEA UR7, UR15, UR5, 0x3 ;  /* 0x000000050f077291 */ /* 0x000fe2000f8e18ff */
[----:B------:R-:W-:Y:S02]  /*3250*/  PRMT R3, RZ, 0x654, R3 ;  /* 0x00000654ff037816 */ /* 0x000fe40000000003 */
[----:B-1----:R-:W1:Y:S01]  /*3260*/  LDS.128 R4, [R4+0x140] ;  /* 0x0001400004047984 */ /* 0x002e620000000c00 */
[----:B------:R-:W-:Y:S02]  /*3270*/  @P0 SHF.L.U32 R2, R8, 0x1f, RZ ;  /* 0x0000001f08020819 */ /* 0x000fe400000006ff */
[----:B------:R-:W-:Y:S01]  /*3280*/  SHF.L.U32 R0, R11, 0x1f, RZ ;  /* 0x0000001f0b007819 */ /* 0x000fe200000006ff */
[----:B------:R-:W-:Y:S01]  /*3290*/  @!PT LDS RZ, [RZ] ;  /* 0x00000000fffff984 */ /* 0x000fe20000000800 */
[----:B------:R-:W-:Y:S01]  /*32a0*/  @!PT LDS RZ, [RZ] ;  /* 0x00000000fffff984 */ /* 0x000fe20000000800 */
[----:B------:R-:W-:Y:S01]  /*32b0*/  @!PT LDS RZ, [RZ] ;  /* 0x00000000fffff984 */ /* 0x000fe20000000800 */
[----:B------:R-:W-:Y:S01]  /*32c0*/  @!PT LDS RZ, [RZ] ;  /* 0x00000000fffff984 */ /* 0x000fe20000000800 */
[----:B------:R2:W-:Y:S06]  /*32d0*/  MEMBAR.ALL.CTA ;  /* 0x0000000000007992 */ /* 0x0005ec0000008000 */
[----:B--2---:R-:W2:Y:S02]  /*32e0*/  FENCE.VIEW.ASYNC.S ;  /* 0x00000000000073c6 */ /* 0x004ea40000000000 */
[----:B--2---:R2:W-:Y:S01]  /*32f0*/  SYNCS.ARRIVE.TRANS64.RED.A1T0 RZ, [R3+URZ], RZ ;  /* 0x000000ff03ff79a7 */ /* 0x0045e200081004ff */
[----:B------:R2:W3:Y:S01]  /*3300*/  @P0 SYNCS.PHASECHK.TRANS64.TRYWAIT P2, [UR6], R2 ;  /* 0x00000002ff0005a7 */ /* 0x0004e20008041106 */
[----:B------:R-:W-:Y:S01]  /*3310*/  ULEA.HI UR6, UR15, UR15, URZ, 0x1 ;  /* 0x0000000f0f067291 */ /* 0x000fe2000f8f08ff */
[----:B-1----:R-:W-:-:S03]  /*3320*/  LOP3.LUT P1, RZ, R6, 0x1, RZ, 0xc0, !PT ;  /* 0x0000000106ff7812 */ /* 0x002fc6000782c0ff */
[----:B------:R-:W-:Y:S02]  /*3330*/  USHF.L.U32 UR8, UR6, 0x6, URZ ;  /* 0x0000000606087899 */ /* 0x000fe400080006ff */
[----:B------:R-:W-:Y:S02]  /*3340*/  ULOP3.LUT UR6, UR6, 0xffe, URZ, 0xc0, !UPT ;  /* 0x00000ffe06067892 */ /* 0x000fe4000f8ec0ff */
[----:B------:R-:W-:Y:S02]  /*3350*/  ULOP3.LUT UR8, UR8, 0xffffff80, URZ, 0xc0, !UPT ;  /* 0xffffff8008087892 */ /* 0x000fe4000f8ec0ff */
[----:B------:R-:W-:Y:S02]  /*3360*/  UIADD3 UR6, UPT, UPT, -UR6, UR15, URZ ;  /* 0x0000000f06067290 */ /* 0x000fe4000fffe1ff */
[----:B------:R-:W-:Y:S01]  /*3370*/  UIADD3 UR8, UPT, UPT, UR16, UR8, URZ ;  /* 0x0000000810087290 */ /* 0x000fe2000fffe0ff */
[----:B------:R-:W1:Y:S03]  /*3380*/  SYNCS.PHASECHK.TRANS64.TRYWAIT P0, [UR7+0xf0], R0 ;  /* 0x0000f000ff0075a7 */ /* 0x000e660008001107 */
[----:B------:R-:W-:Y:S01]  /*3390*/  ULEA UR8, UR6, UR8, 0x14 ;  /* 0x0000000806087291 */ /* 0x000fe2000f8ea0ff */
[----:B-123--:R-:W-:Y:S11]  /*33a0*/  @!P0 BRA `(.L_x_58) ;  /* 0x0000004400988947 */ /* 0x00eff60003800000 */
.L_x_134:
[----:B------:R-:W-:Y:S01]  /*33b0*/  IADD3 R10, PT, PT, R10, 0x1, RZ ;  /* 0x000000010a0a7810 */ /* 0x000fe20007ffe0ff */
[----:B------:R-:W-:Y:S06]  /*33c0*/  BRA.U !UP3, `(.L_x_59) ;  /* 0x000000010bc07547 */ /* 0x000fec000b800000 */
[----:B------:R-:W-:Y:S01]  /*33d0*/  UPLOP3.LUT UP4, UPT, UPT, UPT, UPT, 0x40, 0x4 ;  /* 0x000000000004789c */ /* 0x000fe20003f8e870 */
[----:B------:R-:W-:Y:S01]  /*33e0*/  UMOV UR13, UR9 ;  /* 0x00000009000d7c82 */ /* 0x000fe20008000000 */
[----:B------:R-:W-:Y:S01]  /*33f0*/  UMOV UR12, UR4 ;  /* 0x00000004000c7c82 */ /* 0x000fe20008000000 */
[----:B------:R-:W-:-:S08]  /*3400*/  UMOV UR17, UR14 ;  /* 0x0000000e00117c82 */ /* 0x000fd00008000000 */
.L_x_62:
[----:B------:R-:W-:Y:S02]  /*3410*/  UIADD3 UR13, UPT, UPT, UR13, 0x1, URZ ;  /* 0x000000010d0d7890 */ /* 0x000fe4000fffe0ff */
[----:B--2---:R-:W-:Y:S02]  /*3420*/  ULEA UR6, UR17, UR5, 0x3 ;  /* 0x0000000511067291 */ /* 0x004fe4000f8e18ff */
[----:B------:R-:W-:Y:S01]  /*3430*/  UISETP.NE.AND UP0, UPT, UR13, URZ, UPT ;  /* 0x000000ff0d00728c */ /* 0x000fe2000bf05270 */
[----:B---3--:R-:W-:Y:S10]  /*3440*/  @P2 BRA `(.L_x_60) ;  /* 0x00000000000c2947 */ /* 0x008ff40003800000 */
[----:B-1----:R-:W-:Y:S04]  /*3450*/  SHF.L.U32 R3, R8, 0x1f, RZ ;  /* 0x0000001f08037819 */ /* 0x002fe800000006ff */
[----:B------:R-:W1:Y:S02]  /*3460*/  SYNCS.PHASECHK.TRANS64.TRYWAIT P0, [UR6], R3 ;  /* 0x00000003ff0075a7 */ /* 0x000e640008001106 */
[----:B-1----:R-:W-:Y:S05]  /*3470*/  @!P0 BRA `(.L_x_61) ;  /* 0x00000044007c8947 */ /* 0x002fea0003800000 */
.L_x_60:
[----:B------:R-:W-:Y:S01]  /*3480*/  UISETP.NE.AND UP1, UPT, UR12, 0x1, UPT ;  /* 0x000000010c00788c */ /* 0x000fe2000bf25270 */
[----:B------:R-:W-:Y:S01]  /*3490*/  PLOP3.LUT P2, PT, PT, PT, PT, 0x80, 0x8 ;  /* 0x000000000008781c */ /* 0x000fe20003f4f070 */
[----:B------:R-:W-:Y:S02]  /*34a0*/  UIADD3 UR14, UPT, UPT, UR17, 0x1, URZ ;  /* 0x00000001110e7890 */ /* 0x000fe4000fffe0ff */
[----:B------:R-:W-:Y:S02]  /*34b0*/  ULEA UR28, UR17, UR11, 0xa ;  /* 0x0000000b111c7291 */ /* 0x000fe4000f8e50ff */
[----:B------:R-:W-:Y:S01]  /*34c0*/  UISETP.NE.AND UP2, UPT, UR14, 0x8, UPT ;  /* 0x000000080e00788c */ /* 0x000fe2000bf45270 */
[----:B------:R-:W-:Y:S01]  /*34d0*/  PLOP3.LUT P0, PT, PT, PT, UP1, 0x80, 0x8 ;  /* 0x000000000008781c */ /* 0x000fe20003f0f018 */
[----:B------:R-:W-:Y:S02]  /*34e0*/  UIADD3 UR40, UPT, UPT, UR28, 0x2, URZ ;  /* 0x000000021c287890 */ /* 0x000fe4000fffe0ff */
[----:B------:R-:W-:Y:S02]  /*34f0*/  USEL UR27, URZ, 0x1, UP2 ;  /* 0x00000001ff1b7887 */ /* 0x000fe40009000000 */
[----:B------:R-:W-:Y:S02]  /*3500*/  USEL UR14, UR14, URZ, UP2 ;  /* 0x000000ff0e0e7287 */ /* 0x000fe40009000000 */
[----:B------:R-:W-:Y:S02]  /*3510*/  UIADD3 UR36, UPT, UPT, UR28, 0x4, URZ ;  /* 0x000000041c247890 */ /* 0x000fe4000fffe0ff */
[----:B------:R-:W-:Y:S01]  /*3520*/  @UP1 ULEA UR26, UR14, UR5, 0x3 ;  /* 0x000000050e1a1291 */ /* 0x000fe2000f8e18ff */
[----:B------:R-:W-:Y:S01]  /*3530*/  LOP3.LUT R8, R8, UR27, RZ, 0x3c, !PT ;  /* 0x0000001b08087c12 */ /* 0x000fe2000f8e3cff */
[----:B------:R-:W-:Y:S02]  /*3540*/  UIADD3 UR32, UPT, UPT, UR28, 0x6, URZ ;  /* 0x000000061c207890 */ /* 0x000fe4000fffe0ff */
[----:B------:R-:W-:Y:S01]  /*3550*/  UIADD3 UR6, UPT, UPT, UR6, 0x40, URZ ;  /* 0x0000004006067890 */ /* 0x000fe2000fffe0ff */
[----:B-1----:R-:W-:Y:S01]  /*3560*/  @P0 SHF.L.U32 R0, R8, 0x1f, RZ ;  /* 0x0000001f08000819 */ /* 0x002fe200000006ff */
[----:B------:R-:W-:Y:S01]  /*3570*/  UIADD3 UR12, UPT, UPT, UR12, -0x1, URZ ;  /* 0xffffffff0c0c7890 */ /* 0x000fe2000fffe0ff */
[----:B------:R-:W-:Y:S02]  /*3580*/  UMOV UR29, 0x40004040 ;  /* 0x40004040001d7882 */ /* 0x000fe40000000000 */
[----:B------:R2:W3:Y:S01]  /*3590*/  @P0 SYNCS.PHASECHK.TRANS64.TRYWAIT P2, [UR26], R0 ;  /* 0x00000000ff0005a7 */ /* 0x0004e2000804111a */
[----:B------:R-:W-:Y:S01]  /*35a0*/  ULEA UR26, UR17, UR10, 0x9 ;  /* 0x0000000a111a7291 */ /* 0x000fe2000f8e48ff */
[----:B------:R-:W-:Y:S01]  /*35b0*/  UMOV UR27, 0x40004040 ;  /* 0x40004040001b7882 */ /* 0x000fe20000000000 */
[----:B------:R-:W-:Y:S02]  /*35c0*/  UMOV UR41, 0x40004040 ;  /* 0x4000404000297882 */ /* 0x000fe40000000000 */
[----:B------:R-:W-:Y:S02]  /*35d0*/  UIADD3 UR38, UPT, UPT, UR26, 0x2, URZ ;  /* 0x000000021a267890 */ /* 0x000fe4000fffe0ff */
[----:B------:R-:W-:Y:S02]  /*35e0*/  UIADD3 UR34, UPT, UPT, UR26, 0x4, URZ ;  /* 0x000000041a227890 */ /* 0x000fe4000fffe0ff */
[----:B------:R-:W-:Y:S01]  /*35f0*/  UIADD3 UR30, UPT, UPT, UR26, 0x6, URZ ;  /* 0x000000061a1e7890 */ /* 0x000fe2000fffe0ff */
[----:B------:R2:W-:Y:S01]  /*3600*/  UTCQMMA gdesc[UR26], gdesc[UR28], tmem[UR8], tmem[UR24], idesc[UR25], UP4 ;  /* 0x00ff181c1a0075ea */ /* 0x0005e2000a000308 */
[----:B------:R-:W-:Y:S01]  /*3610*/  UPLOP3.LUT UP4, UPT, UPT, UPT, UPT, 0x80, 0x8 ;  /* 0x000000000008789c */ /* 0x000fe20003f8f070 */
[----:B------:R-:W-:Y:S01]  /*3620*/  UMOV UR39, 0x40004040 ;  /* 0x4000404000277882 */ /* 0x000fe20000000000 */
[----:B------:R-:W-:Y:S01]  /*3630*/  UMOV UR37, 0x40004040 ;  /* 0x4000404000257882 */ /* 0x000fe20000000000 */
[----:B------:R2:W-:Y:S01]  /*3640*/  UTCQMMA gdesc[UR38], gdesc[UR40], tmem[UR8], tmem[UR22], idesc[UR23], UPT ;  /* 0x00ff1628260075ea */ /* 0x0005e2000b800308 */
[----:B------:R-:W-:Y:S01]  /*3650*/  UMOV UR35, 0x40004040 ;  /* 0x4000404000237882 */ /* 0x000fe20000000000 */
[----:B------:R-:W-:Y:S01]  /*3660*/  UMOV UR33, 0x40004040 ;  /* 0x4000404000217882 */ /* 0x000fe20000000000 */
[----:B------:R-:W-:Y:S01]  /*3670*/  UMOV UR31, 0x40004040 ;  /* 0x40004040001f7882 */ /* 0x000fe20000000000 */
[----:B------:R2:W-:Y:S01]  /*3680*/  UTCQMMA gdesc[UR34], gdesc[UR36], tmem[UR8], tmem[UR20], idesc[UR21], UPT ;  /* 0x00ff1424220075ea */ /* 0x0005e2000b800308 */
[----:B------:R2:W-:Y:S01]  /*3690*/  UTCQMMA gdesc[UR30], gdesc[UR32], tmem[UR8], tmem[UR18], idesc[UR19], UPT ;  /* 0x00ff12201e0075ea */ /* 0x0005e2000b800308 */
[----:B------:R2:W-:Y:S01]  /*36a0*/  UTCBAR [UR6], URZ ;  /* 0x000000ff060073e9 */ /* 0x0005e200080000ff */
[----:B------:R-:W-:Y:S01]  /*36b0*/  UMOV UR17, UR14 ;  /* 0x0000000e00117c82 */ /* 0x000fe20008000000 */
[----:B------:R-:W-:Y:S05]  /*36c0*/  BRA.U UP0, `(.L_x_62) ;  /* 0xfffffffd00507547 */ /* 0x000fea000b83ffff */
.L_x_59:
[----:B------:R-:W-:Y:S01]  /*36d0*/  UIADD3 UR15, UPT, UPT, UR15, 0x1, URZ ;  /* 0x000000010f0f7890 */ /* 0x000fe2000fffe0ff */
[C---:B------:R-:W-:Y:S01]  /*36e0*/  ISETP.NE.AND P0, PT, R10.reuse, 0x2, PT ;  /* 0x000000020a00780c */ /* 0x040fe20003f05270 */
[----:B------:R-:W-:Y:S02]  /*36f0*/  UIADD3 UR7, UPT, UPT, UR7, 0xd0, URZ ;  /* 0x000000d007077890 */ /* 0x000fe4000fffe0ff */
[----:B------:R-:W-:Y:S01]  /*3700*/  UISETP.NE.AND UP0, UPT, UR15, 0x4, UPT ;  /* 0x000000040f00788c */ /* 0x000fe2000bf05270 */
[----:B-12---:R-:W-:Y:S02]  /*3710*/  SEL R0, RZ, 0x1, P0 ;  /* 0x00000001ff007807 */ /* 0x006fe40000000000 */
[----:B------:R-:W-:Y:S01]  /*3720*/  SEL R10, R10, RZ, P0 ;  /* 0x000000ff0a0a7207 */ /* 0x000fe20000000000 */
[----:B------:R-:W-:Y:S01]  /*3730*/  USEL UR6, URZ, 0x1, UP0 ;  /* 0x00000001ff067887 */ /* 0x000fe20008000000 */
[----:B------:R-:W-:Y:S01]  /*3740*/  LOP3.LUT R9, R9, R0, RZ, 0x3c, !PT ;  /* 0x0000000009097212 */ /* 0x000fe200078e3cff */
[----:B------:R-:W-:Y:S01]  /*3750*/  USEL UR15, UR15, URZ, UP0 ;  /* 0x000000ff0f0f7287 */ /* 0x000fe20008000000 */
[----:B------:R1:W-:Y:S03]  /*3760*/  UTCBAR [UR7], URZ ;  /* 0x000000ff070073e9 */ /* 0x0003e600080000ff */
[----:B------:R-:W-:Y:S01]  /*3770*/  LOP3.LUT R11, R11, UR6, RZ, 0x3c, !PT ;  /* 0x000000060b0b7c12 */ /* 0x000fe2000f8e3cff */
[----:B------:R-:W-:Y:S07]  /*3780*/  @P1 BRA `(.L_x_63) ;  /* 0xfffffff800881947 */ /* 0x000fee000383ffff */
[----:B------:R-:W2:Y:S01]  /*3790*/  S2UR UR4, SR_CgaCtaId ;  /* 0x00000000000479c3 */ /* 0x000ea20000008800 */
[----:B------:R-:W-:Y:S01]  /*37a0*/  ELECT P0, URZ, PT ;  /* 0x0000000000ff782f */ /* 0x000fe20003800000 */
[----:B------:R-:W-:Y:S01]  /*37b0*/  IMAD.MOV.U32 R0, RZ, RZ, 0x1 ;  /* 0x00000001ff007424 */ /* 0x000fe200078e00ff */
[----:B------:R-:W-:Y:S01]  /*37c0*/  UIADD3 UR5, UPT, UPT, UR5, 0xf0, URZ ;  /* 0x000000f005057890 */ /* 0x000fe2000fffe0ff */
[----:B------:R-:W-:Y:S01]  /*37d0*/  SHF.L.U32 R3, R11, 0x1f, RZ ;  /* 0x0000001f0b037819 */ /* 0x000fe200000006ff */
[----:B------:R-:W-:-:S03]  /*37e0*/  UMOV UR6, 0x40 ;  /* 0x0000004000067882 */ /* 0x000fc60000000000 */
[----:B------:R-:W-:Y:S01]  /*37f0*/  UVIRTCOUNT.DEALLOC.SMPOOL 0x80 ;  /* 0x000000800000784c */ /* 0x000fe20000000000 */
[----:B--2---:R-:W-:Y:S02]  /*3800*/  ULEA UR4, UR4, UR6, 0x18 ;  /* 0x0000000604047291 */ /* 0x004fe4000f8ec0ff */
[----:B------:R-:W-:-:S07]  /*3810*/  ULEA UR6, UR15, UR5, 0x3 ;  /* 0x000000050f067291 */ /* 0x000fce000f8e18ff */
[----:B------:R2:W-:Y:S02]  /*3820*/  @P0 STS.U8 [UR4+0x1c], R0 ;  /* 0x00001c00ff000988 */ /* 0x0005e40008000004 */
[----:B------:R-:W4:Y:S02]  /*3830*/  SYNCS.PHASECHK.TRANS64.TRYWAIT P0, [UR6], R3 ;  /* 0x00000003ff0075a7 */ /* 0x000f240008001106 */
[----:B--2-4-:R-:W-:Y:S05]  /*3840*/  @!P0 BRA `(.L_x_64) ;  /* 0x0000004000a08947 */ /* 0x014fea0003800000 */
.L_x_137:
[----:B-1----:R-:W-:-:S04]  /*3850*/  UIADD3 UR7, UPT, UPT, UR15, 0x1, URZ ;  /* 0x000000010f077890 */ /* 0x002fc8000fffe0ff */
[----:B------:R-:W-:-:S04]  /*3860*/  UISETP.NE.AND UP0, UPT, UR7, 0x4, UPT ;  /* 0x000000040700788c */ /* 0x000fc8000bf05270 */
[----:B------:R-:W-:Y:S02]  /*3870*/  USEL UR8, URZ, 0x1, UP0 ;  /* 0x00000001ff087887 */ /* 0x000fe40008000000 */
[----:B------:R-:W-:-:S04]  /*3880*/  USEL UR7, UR7, URZ, UP0 ;  /* 0x000000ff07077287 */ /* 0x000fc80008000000 */
[----:B------:R-:W-:Y:S01]  /*3890*/  ULEA UR6, UR7, UR5, 0x3 ;  /* 0x0000000507067291 */ /* 0x000fe2000f8e18ff */
[----:B------:R-:W-:-:S04]  /*38a0*/  LOP3.LUT R2, R11, UR8, RZ, 0x3c, !PT ;  /* 0x000000080b027c12 */ /* 0x000fc8000f8e3cff */
[----:B--2---:R-:W-:-:S04]  /*38b0*/  SHF.L.U32 R3, R2, 0x1f, RZ ;  /* 0x0000001f02037819 */ /* 0x004fc800000006ff */
[----:B------:R-:W1:Y:S02]  /*38c0*/  SYNCS.PHASECHK.TRANS64.TRYWAIT P0, [UR6], R3 ;  /* 0x00000003ff0075a7 */ /* 0x000e640008001106 */
[----:B-1----:R-:W-:Y:S05]  /*38d0*/  @!P0 BRA `(.L_x_65) ;  /* 0x0000004000948947 */ /* 0x002fea0003800000 */
.L_x_139:
        /* <DEDUP_REMOVED lines=9> */
.L_x_141:
[----:B------:R-:W-:-:S04]  /*3970*/  UIADD3 UR7, UPT, UPT, UR7, 0x1, URZ ;  /* 0x0000000107077890 */ /* 0x000fc8000fffe0ff */
[----:B------:R-:W-:-:S04]  /*3980*/  UISETP.NE.AND UP0, UPT, UR7, 0x4, UPT ;  /* 0x000000040700788c */ /* 0x000fc8000bf05270 */
[----:B------:R-:W-:Y:S02]  /*3990*/  USEL UR6, URZ, 0x1, UP0 ;  /* 0x00000001ff067887 */ /* 0x000fe40008000000 */
[----:B------:R-:W-:-:S04]  /*39a0*/  USEL UR7, UR7, URZ, UP0 ;  /* 0x000000ff07077287 */ /* 0x000fc80008000000 */
[----:B------:R-:W-:Y:S01]  /*39b0*/  ULEA UR7, UR7, UR5, 0x3 ;  /* 0x0000000507077291 */ /* 0x000fe2000f8e18ff */
[----:B-1----:R-:W-:-:S04]  /*39c0*/  LOP3.LUT R3, R2, UR6, RZ, 0x3c, !PT ;  /* 0x0000000602037c12 */ /* 0x002fc8000f8e3cff */
[----:B------:R-:W-:-:S04]  /*39d0*/  SHF.L.U32 R3, R3, 0x1f, RZ ;  /* 0x0000001f03037819 */ /* 0x000fc800000006ff */
[----:B------:R-:W1:Y:S02]  /*39e0*/  SYNCS.PHASECHK.TRANS64.TRYWAIT P0, [UR7], R3 ;  /* 0x00000003ff0075a7 */ /* 0x000e640008001107 */
[----:B-1----:R-:W-:Y:S05]  /*39f0*/  @!P0 BRA `(.L_x_67) ;  /* 0x00000040007c8947 */ /* 0x002fea0003800000 */
.L_x_143:
[----:B------:R-:W-:Y:S01]  /*3a00*/  NOP ;  /* 0x0000000000007918 */ /* 0x000fe20000000000 */
[----:B-1----:R-:W1:Y:S01]  /*3a10*/  LDS R0, [UR4+0x14] ;  /* 0x00001404ff007984 */ /* 0x002e620008000800 */
[----:B------:R-:W-:Y:S01]  /*3a20*/  ULOP3.LUT UR6, UR16, 0xffff, URZ, 0xc0, !UPT ;  /* 0x0000ffff10067892 */ /* 0x000fe2000f8ec0ff */
[----:B------:R-:W-:Y:S01]  /*3a30*/  UMOV UR8, 0xffff ;  /* 0x0000ffff00087882 */ /* 0x000fe20000000000 */
[----:B------:R-:W-:Y:S02]  /*3a40*/  UMOV UR5, 0x1 ;  /* 0x0000000100057882 */ /* 0x000fe40000000000 */
[----:B------:R-:W-:-:S04]  /*3a50*/  USHF.R.U32.HI UR6, URZ, 0x5, UR6 ;  /* 0x00000005ff067899 */ /* 0x000fc80008011606 */
[----:B------:R-:W-:Y:S02]  /*3a60*/  USHF.L.U32 UR8, UR8, UR6, URZ ;  /* 0x0000000608087299 */ /* 0x000fe400080006ff */
[----:B------:R-:W-:-:S04]  /*3a70*/  USHF.L.U32 UR5, UR5, UR6, URZ ;  /* 0x0000000605057299 */ /* 0x000fc800080006ff */
[----:B-1----:R-:W-:-:S04]  /*3a80*/  LOP3.LUT R0, R0, UR8, RZ, 0xc0, !PT ;  /* 0x0000000800007c12 */ /* 0x002fc8000f8ec0ff */
[----:B------:R-:W-:-:S13]  /*3a90*/  ISETP.NE.AND P0, PT, R0, UR8, PT ;  /* 0x0000000800007c0c */ /* 0x000fda000bf05270 */
[----:B------:R-:W-:Y:S05]  /*3aa0*/  @P0 BRA `(.L_x_68) ;  /* 0x0000000000580947 */ /* 0x000fea0003800000 */
[----:B------:R-:W1:Y:S02]  /*3ab0*/  LDS R0, [UR4+0x18] ;  /* 0x00001804ff007984 */ /* 0x000e640008000800 */
[----:B-1----:R-:W-:-:S04]  /*3ac0*/  LOP3.LUT R0, R0, UR5, RZ, 0xc0, !PT ;  /* 0x0000000500007c12 */ /* 0x002fc8000f8ec0ff */
[----:B------:R-:W-:-:S13]  /*3ad0*/  ISETP.NE.AND P0, PT, R0, UR5, PT ;  /* 0x0000000500007c0c */ /* 0x000fda000bf05270 */
[----:B------:R-:W-:Y:S05]  /*3ae0*/  @P0 BRA `(.L_x_69) ;  /* 0x00000000003c0947 */ /* 0x000fea0003800000 */
[----:B------:R-:W1:Y:S01]  /*3af0*/  S2R R2, SR_LANEID ;  /* 0x0000000000027919 */ /* 0x000e620000000000 */
[----:B------:R-:W-:Y:S01]  /*3b00*/  ULOP3.LUT UR8, URZ, UR8, URZ, 0x33, !UPT ;  /* 0x00000008ff087292 */ /* 0x000fe2000f8e33ff */
[----:B------:R-:W-:Y:S01]  /*3b10*/  LOP3.LUT R4, RZ, UR5, RZ, 0x33, !PT ;  /* 0x00000005ff047c12 */ /* 0x000fe2000f8e33ff */
[----:B------:R-:W-:Y:S02]  /*3b20*/  VOTEU.ANY UR7, UPT, PT ;  /* 0x0000000000077886 */ /* 0x000fe400038e0100 */
[----:B------:R-:W-:Y:S01]  /*3b30*/  UFLO.U32 UR7, UR7 ;  /* 0x00000007000772bd */ /* 0x000fe200080e0000 */
[----:B------:R-:W2:Y:S01]  /*3b40*/  REDUX UR5, R4 ;  /* 0x00000000040573c4 */ /* 0x000ea20000000000 */
[----:B------:R-:W-:-:S06]  /*3b50*/  IMAD.U32 R0, RZ, RZ, UR8 ;  /* 0x00000008ff007e24 */ /* 0x000fcc000f8e00ff */
[----:B------:R4:W-:Y:S01]  /*3b60*/  UTCATOMSWS.AND URZ, UR8 ;  /* 0x0000000800ff79e3 */ /* 0x0009e20008000000 */
[----:B------:R-:W3:Y:S01]  /*3b70*/  REDUX UR6, R0 ;  /* 0x00000000000673c4 */ /* 0x000ee20000000000 */
[----:B-1----:R-:W-:Y:S01]  /*3b80*/  ISETP.EQ.U32.AND P0, PT, R2, UR7, PT ;  /* 0x0000000702007c0c */ /* 0x002fe2000bf02070 */
[----:B--2---:R-:W-:Y:S01]  /*3b90*/  IMAD.U32 R2, RZ, RZ, UR5 ;  /* 0x00000005ff027e24 */ /* 0x004fe2000f8e00ff */
[----:B---3--:R-:W-:-:S11]  /*3ba0*/  MOV R3, UR6 ;  /* 0x0000000600037c02 */ /* 0x008fd60008000f00 */
[----:B------:R4:W-:Y:S04]  /*3bb0*/  @P0 ATOMS.AND RZ, [UR4+0x14], R3 ;  /* 0x00001403ffff098c */ /* 0x0009e8000a800004 */
[----:B------:R4:W-:Y:S01]  /*3bc0*/  @P0 ATOMS.AND RZ, [UR4+0x18], R2 ;  /* 0x00001802ffff098c */ /* 0x0009e2000a800004 */
[----:B------:R-:W-:Y:S05]  /*3bd0*/  BRA `(.L_x_70) ;  /* 0x0000000000147947 */ /* 0x000fea0003800000 */
.L_x_69:
[----:B------:R-:W-:Y:S02]  /*3be0*/  MOV R2, 0x3c00 ;  /* 0x00003c0000027802 */ /* 0x000fe40000000f00 */
[----:B---3-5:R-:W-:Y:S05]  /*3bf0*/  CALL.REL.NOINC `($__internal_0_$__cuda_sm10x_tcgen05_guardrail_trap_col_being_dealloced_not_returned_by_alloc) ;  /* 0x0000004000d87944 */ /* 0x028fea0003c00000 */
[----:B------:R-:W-:Y:S05]  /*3c00*/  BRA `(.L_x_70) ;  /* 0x0000000000087947 */ /* 0x000fea0003800000 */
.L_x_68:
[----:B------:R-:W-:Y:S02]  /*3c10*/  MOV R2, 0x3c30 ;  /* 0x00003c3000027802 */ /* 0x000fe40000000f00 */
[----:B---3-5:R-:W-:Y:S05]  /*3c20*/  CALL.REL.NOINC `($__internal_2_$__cuda_sm10x_tcgen05_guardrail_trap_unallocated_columns_being_dealloced) ;  /* 0x0000004000e47944 */ /* 0x028fea0003c00000 */
.L_x_70:
[----:B------:R-:W-:Y:S01]  /*3c30*/  NOP ;  /* 0x0000000000007918 */ /* 0x000fe20000000000 */
[----:B----4-:R-:W-:Y:S05]  /*3c40*/  EXIT ;  /* 0x000000000000794d */ /* 0x010fea0003800000 */
.L_x_52:
[----:B------:R-:W-:-:S09]  /*3c50*/  UISETP.NE.OR UP2, UPT, UR8, 0x3, !UP2 ;  /* 0x000000030800788c */ /* 0x000fd2000d745670 */
[----:B------:R-:W-:Y:S05]  /*3c60*/  BRA.U UP2, `(.L_x_71) ;  /* 0x0000000d02407547 */ /* 0x000fea000b800000 */
[----:B------:R-:W1:Y:S01]  /*3c70*/  LDC R0, c[0x0][0xb30] ;  /* 0x0002cc00ff007b82 */ /* 0x000e620000000800 */
[----:B------:R-:W2:Y:S01]  /*3c80*/  LDCU.64 UR8, c[0x0][0x888] ;  /* 0x00011100ff0877ac */ /* 0x000ea20008000a00 */
[----:B------:R-:W-:Y:S02]  /*3c90*/  HFMA2 R29, -RZ, RZ, 0, 0 ;  /* 0x00000000ff1d7431 */ /* 0x000fe400000001ff */
[----:B------:R-:W-:Y:S01]  /*3ca0*/  IMAD.MOV.U32 R31, RZ, RZ, 0x1 ;  /* 0x00000001ff1f7424 */ /* 0x000fe200078e00ff */
[----:B------:R-:W-:Y:S01]  /*3cb0*/  MOV R23, 0x1000 ;  /* 0x0000100000177802 */ /* 0x000fe20000000f00 */
[----:B------:R-:W4:Y:S01]  /*3cc0*/  LDCU.64 UR4, c[0x0][0x890] ;  /* 0x00011200ff0477ac */ /* 0x000f220008000a00 */
[----:B------:R-:W-:Y:S01]  /*3cd0*/  IMAD.MOV.U32 R30, RZ, RZ, RZ ;  /* 0x000000ffff1e7224 */ /* 0x000fe200078e00ff */
[----:B------:R-:W3:Y:S01]  /*3ce0*/  LDC R19, c[0x0][0x370] ;  /* 0x0000dc00ff137b82 */ /* 0x000ee20000000800 */
[----:B------:R-:W-:Y:S01]  /*3cf0*/  UMOV UR7, 0x400 ;  /* 0x0000040000077882 */ /* 0x000fe20000000000 */
[----:B------:R-:W-:-:S02]  /*3d00*/  UPLOP3.LUT UP1, UPT, UPT, UPT, UPT, 0x40, 0x4 ;  /* 0x000000000004789c */ /* 0x000fc40003f2e870 */
[----:B------:R-:W-:-:S04]  /*3d10*/  ULEA UR7, UR37, UR7, 0x18 ;  /* 0x0000000725077291 */ /* 0x000fc8000f8ec0ff */
[----:B------:R-:W3:Y:S01]  /*3d20*/  LDC R2, c[0x0][0xb0c] ;  /* 0x0002c300ff027b82 */ /* 0x000ee20000000800 */
[----:B------:R-:W-:Y:S02]  /*3d30*/  UIADD3 UR13, UPT, UPT, UR7, 0x88, URZ ;  /* 0x00000088070d7890 */ /* 0x000fe4000fffe0ff */
[----:B--2---:R-:W-:Y:S02]  /*3d40*/  UISETP.NE.U32.AND UP2, UPT, UR8, URZ, UPT ;  /* 0x000000ff0800728c */ /* 0x004fe4000bf45070 */
[----:B------:R-:W-:Y:S02]  /*3d50*/  UIADD3 UR17, UPT, UPT, UR7, 0x80, URZ ;  /* 0x0000008007117890 */ /* 0x000fe4000fffe0ff */
[----:B----4-:R-:W-:Y:S01]  /*3d60*/  UISETP.NE.U32.AND UP3, UPT, UR4, URZ, UPT ;  /* 0x000000ff0400728c */ /* 0x010fe2000bf65070 */
[----:B------:R-:W2:Y:S01]  /*3d70*/  LDC R18, c[0x0][0xb20] ;  /* 0x0002c800ff127b82 */ /* 0x000ea20000000800 */
[----:B-1----:R-:W-:Y:S01]  /*3d80*/  ISETP.NE.AND P1, PT, R0, 0x1, PT ;  /* 0x000000010000780c */ /* 0x002fe20003f25270 */
[----:B------:R-:W-:-:S02]  /*3d90*/  UISETP.NE.AND.EX UP2, UPT, UR9, URZ, UPT, UP2 ;  /* 0x000000ff0900728c */ /* 0x000fc4000bf45320 */
[----:B------:R-:W-:Y:S02]  /*3da0*/  UPRMT UR13, UR37, 0x654, UR13 ;  /* 0x00000654250d7896 */ /* 0x000fe4000800000d */
[----:B------:R-:W-:Y:S02]  /*3db0*/  UISETP.NE.AND.EX UP3, UPT, UR5, URZ, UPT, UP3 ;  /* 0x000000ff0500728c */ /* 0x000fe4000bf65330 */
[----:B------:R-:W1:Y:S08]  /*3dc0*/  LDC.64 R32, c[0x0][0x348] ;  /* 0x0000d200ff207b82 */ /* 0x000e700000000a00 */
[----:B------:R-:W4:Y:S08]  /*3dd0*/  LDC.64 R16, c[0x0][0xb10] ;  /* 0x0002c400ff107b82 */ /* 0x000f300000000a00 */
[----:B------:R-:W1:Y:S08]  /*3de0*/  LDC.64 R6, c[0x0][0xb18] ;  /* 0x0002c600ff067b82 */ /* 0x000e700000000a00 */
[----:B------:R-:W1:Y:S08]  /*3df0*/  LDC.64 R4, c[0x0][0xb28] ;  /* 0x0002ca00ff047b82 */ /* 0x000e700000000a00 */
[----:B--23--:R-:W1:Y:S02]  /*3e00*/  LDC R22, c[0x0][0x374] ;  /* 0x0000dd00ff167b82 */ /* 0x00ce640000000800 */
.L_x_80:
[C---:B------:R-:W-:Y:S02]  /*3e10*/  LEA R0, R30.reuse, UR7, 0x3 ;  /* 0x000000071e007c11 */ /* 0x040fe4000f8e18ff */
[----:B------:R-:W-:Y:S02]  /*3e20*/  SHF.L.U32 R3, R29, 0x1f, RZ ;  /* 0x0000001f1d037819 */ /* 0x000fe400000006ff */
[----:B------:R-:W-:Y:S02]  /*3e30*/  LEA R24, R30, UR7, 0x4 ;  /* 0x000000071e187c11 */ /* 0x000fe4000f8e20ff */
[----:B--2---:R-:W2:Y:S02]  /*3e40*/  SYNCS.PHASECHK.TRANS64.TRYWAIT P0, [R0+URZ+0xb0], R3 ;  /* 0x0000b003000075a7 */ /* 0x004ea400080011ff */
[----:B--2---:R-:W-:Y:S05]  /*3e50*/  @!P0 BRA `(.L_x_72) ;  /* 0x0000003c007c8947 */ /* 0x004fea0003800000 */
.L_x_144:
[----:B------:R-:W-:Y:S01]  /*3e60*/  ISETP.GE.AND P0, PT, R40, 0x1, PT ;  /* 0x000000012800780c */ /* 0x000fe20003f06270 */
[----:B------:R-:W3:Y:S01]  /*3e70*/  LDS.128 R24, [R24+0x140] ;  /* 0x0001400018187984 */ /* 0x000ee20000000c00 */
[----:B--2---:R-:W-:Y:S01]  /*3e80*/  VIADD R0, R0, 0xc0 ;  /* 0x000000c000007836 */ /* 0x004fe20000000000 */
[----:B------:R-:W-:Y:S01]  /*3e90*/  @!PT LDS RZ, [RZ] ;  /* 0x00000000fffff984 */ /* 0x000fe20000000800 */
[----:B------:R-:W-:Y:S01]  /*3ea0*/  @!PT LDS RZ, [RZ] ;  /* 0x00000000fffff984 */ /* 0x000fe20000000800 */
[----:B------:R-:W-:Y:S01]  /*3eb0*/  @!PT LDS RZ, [RZ] ;  /* 0x00000000fffff984 */ /* 0x000fe20000000800 */
[----:B------:R-:W-:Y:S01]  /*3ec0*/  @!PT LDS RZ, [RZ] ;  /* 0x00000000fffff984 */ /* 0x000fe20000000800 */
[----:B------:R2:W-:Y:S06]  /*3ed0*/  MEMBAR.ALL.CTA ;  /* 0x0000000000007992 */ /* 0x0005ec0000008000 */
[----:B--2---:R-:W2:Y:S01]  /*3ee0*/  FENCE.VIEW.ASYNC.S ;  /* 0x00000000000073c6 */ /* 0x004ea20000000000 */
[----:B------:R-:W-:Y:S04]  /*3ef0*/  PRMT R0, RZ, 0x654, R0 ;  /* 0x00000654ff007816 */ /* 0x000fe80000000000 */
[----:B--2---:R2:W-:Y:S01]  /*3f00*/  SYNCS.ARRIVE.TRANS64.RED.A1T0 RZ, [R0+URZ], RZ ;  /* 0x000000ff00ff79a7 */ /* 0x0045e200081004ff */
[----:B---3--:R-:W-:Y:S11]  /*3f10*/  LOP3.LUT P3, RZ, R26, 0x1, RZ, 0xc0, !PT ;  /* 0x000000011aff7812 */ /* 0x008ff6000786c0ff */
[----:B------:R-:W-:Y:S02]  /*3f20*/  @!UPT UIADD3 URZ, UPT, UPT, URZ, URZ, URZ ;  /* 0x000000fffffff290 */ /* 0x000fe4000fffe0ff */
[----:B------:R-:W-:Y:S02]  /*3f30*/  @P3 MOV R13, R24 ;  /* 0x00000018000d3202 */ /* 0x000fe40000000f00 */
[----:B------:R-:W-:Y:S01]  /*3f40*/  @P3 LOP3.LUT R8, R25, 0xffff, RZ, 0xc0, !PT ;  /* 0x0000ffff19083812 */ /* 0x000fe200078ec0ff */
[----:B--2---:R-:W-:Y:S06]  /*3f50*/  @!P0 BRA `(.L_x_73) ;  /* 0x0000000000a48947 */ /* 0x004fec0003800000 */
[----:B-1----:R-:W-:Y:S01]  /*3f60*/  IMAD.HI.U32 R35, R22, R7, RZ ;  /* 0x0000000716237227 */ /* 0x002fe200078e00ff */
[----:B------:R-:W-:Y:S02]  /*3f70*/  ISETP.NE.AND P0, PT, R6, 0x1, PT ;  /* 0x000000010600780c */ /* 0x000fe40003f05270 */
[----:B------:R-:W-:Y:S01]  /*3f80*/  ISETP.NE.AND P2, PT, R40, 0x1, PT ;  /* 0x000000012800780c */ /* 0x000fe20003f45270 */
[----:B----4-:R-:W-:Y:S01]  /*3f90*/  IMAD.HI.U32 R34, R19, R16, RZ ;  /* 0x0000001013227227 */ /* 0x010fe200078e00ff */
[----:B------:R-:W-:Y:S02]  /*3fa0*/  SHF.R.U32.HI R35, RZ, R18, R35 ;  /* 0x00000012ff237219 */ /* 0x000fe40000011623 */
[----:B------:R-:W-:Y:S01]  /*3fb0*/  ISETP.NE.AND P4, PT, R2, 0x1, PT ;  /* 0x000000010200780c */ /* 0x000fe20003f85270 */
[----:B------:R-:W-:Y:S01]  /*3fc0*/  IMAD.HI.U32 R36, R13, R16, RZ ;  /* 0x000000100d247227 */ /* 0x000fe200078e00ff */
[----:B------:R-:W-:Y:S02]  /*3fd0*/  SHF.R.U32.HI R34, RZ, R17, R34 ;  /* 0x00000011ff227219 */ /* 0x000fe40000011622 */
[----:B------:R-:W-:Y:S01]  /*3fe0*/  SEL R3, R22, R35, !P0 ;  /* 0x0000002316037207 */ /* 0x000fe20004000000 */
[C---:B------:R-:W-:Y:S01]  /*3ff0*/  IMAD.HI.U32 R35, R8.reuse, R7, RZ ;  /* 0x0000000708237227 */ /* 0x040fe200078e00ff */
[----:B------:R-:W-:Y:S02]  /*4000*/  SEL R11, R19, R34, !P4 ;  /* 0x00000022130b7207 */ /* 0x000fe40006000000 */
[----:B------:R-:W-:Y:S01]  /*4010*/  SHF.R.U32.HI R36, RZ, R17, R36 ;  /* 0x00000011ff247219 */ /* 0x000fe20000011624 */
[----:B------:R-:W-:Y:S01]  /*4020*/  IMAD.HI.U32 R38, R3, R4, RZ ;  /* 0x0000000403267227 */ /* 0x000fe200078e00ff */
[----:B------:R-:W-:Y:S03]  /*4030*/  SHF.R.U32.HI R35, RZ, R18, R35 ;  /* 0x00000012ff237219 */ /* 0x000fe60000011623 */
[----:B------:R-:W-:Y:S01]  /*4040*/  IMAD.HI.U32 R34, R11, R4, RZ ;  /* 0x000000040b227227 */ /* 0x000fe200078e00ff */
[----:B------:R-:W-:Y:S02]  /*4050*/  @P2 SHF.R.U32.HI R3, RZ, R5, R38 ;  /* 0x00000005ff032219 */ /* 0x000fe40000011626 */
[----:B------:R-:W-:Y:S02]  /*4060*/  SEL R9, R8, R35, !P0 ;  /* 0x0000002308097207 */ /* 0x000fe40004000000 */
[----:B------:R-:W-:Y:S01]  /*4070*/  @P2 SHF.R.U32.HI R11, RZ, R5, R34 ;  /* 0x00000005ff0b2219 */ /* 0x000fe20000011622 */
[C---:B------:R-:W-:Y:S01]  /*4080*/  IMAD R10, R40.reuse, R3, RZ ;  /* 0x00000003280a7224 */ /* 0x040fe200078e02ff */
[----:B------:R-:W-:Y:S01]  /*4090*/  SEL R3, R13, R36, !P4 ;  /* 0x000000240d037207 */ /* 0x000fe20006000000 */
[C---:B------:R-:W-:Y:S03]  /*40a0*/  IMAD.HI.U32 R14, R9.reuse, R4, RZ ;  /* 0x00000004090e7227 */ /* 0x040fe600078e00ff */
[----:B------:R-:W-:Y:S01]  /*40b0*/  ISETP.GE.AND P0, PT, R9, R10, PT ;  /* 0x0000000a0900720c */ /* 0x000fe20003f06270 */
[C---:B------:R-:W-:Y:S01]  /*40c0*/  IMAD R12, R40.reuse, R11, RZ ;  /* 0x0000000b280c7224 */ /* 0x040fe200078e02ff */
[-C--:B------:R-:W-:Y:S04]  /*40d0*/  SHF.R.U32.HI R14, RZ, R5.reuse, R14 ;  /* 0x00000005ff0e7219 */ /* 0x080fe8000001160e */
[----:B------:R-:W-:Y:S02]  /*40e0*/  ISETP.GE.OR P0, PT, R3, R12, P0 ;  /* 0x0000000c0300720c */ /* 0x000fe40000706670 */
[----:B------:R-:W-:Y:S05]  /*40f0*/  SEL R15, R9, R14, !P2 ;  /* 0x0000000e090f7207 */ /* 0x000fea0005000000 */
[----:B------:R-:W-:Y:S04]  /*4100*/  IMAD.MOV R14, RZ, RZ, -R15 ;  /* 0x000000ffff0e7224 */ /* 0x000fe800078e0a0f */
[----:B------:R-:W-:Y:S02]  /*4110*/  IMAD R14, R40, R14, R9 ;  /* 0x0000000e280e7224 */ /* 0x000fe400078e0209 */
[C---:B------:R-:W-:Y:S05]  /*4120*/  @!P0 IMAD.HI.U32 R10, R3.reuse, R4, RZ ;  /* 0x00000004030a8227 */ /* 0x040fea00078e00ff */
[----:B------:R-:W-:Y:S04]  /*4130*/  @!P0 SHF.R.U32.HI R10, RZ, R5, R10 ;  /* 0x00000005ff0a8219 */ /* 0x000fe8000001160a */
[----:B------:R-:W-:Y:S01]  /*4140*/  @!P0 SEL R0, R3, R10, !P2 ;  /* 0x0000000a03008207 */ /* 0x000fe20005000000 */
[----:B------:R-:W-:Y:S03]  /*4150*/  IMAD.MOV R10, RZ, RZ, -R3 ;  /* 0x000000ffff0a7224 */ /* 0x000fe600078e0a03 */
[----:B------:R-:W-:Y:S01]  /*4160*/  @!P0 IADD3 R15, PT, PT, R15, -R0, RZ ;  /* 0x800000000f0f8210 */ /* 0x000fe20007ffe0ff */
[----:B------:R-:W-:Y:S01]  /*4170*/  @!P0 IMAD R0, R11, R14, R0 ;  /* 0x0000000e0b008224 */ /* 0x000fe200078e0200 */
[----:B------:R-:W-:Y:S01]  /*4180*/  IADD3 R11, PT, PT, -R9, RZ, RZ ;  /* 0x000000ff090b7210 */ /* 0x000fe20007ffe1ff */
[----:B------:R-:W-:Y:S02]  /*4190*/  IMAD R13, R2, R10, R13 ;  /* 0x0000000a020d7224 */ /* 0x000fe400078e020d */
[----:B------:R-:W-:Y:S02]  /*41a0*/  @!P0 IMAD R9, R15, R40, R3 ;  /* 0x000000280f098224 */ /* 0x000fe400078e0203 */
[----:B------:R-:W-:Y:S02]  /*41b0*/  @!P0 IMAD.MOV.U32 R3, RZ, RZ, R0 ;  /* 0x000000ffff038224 */ /* 0x000fe400078e0000 */
[----:B------:R-:W-:Y:S02]  /*41c0*/  IMAD R8, R6, R11, R8 ;  /* 0x0000000b06087224 */ /* 0x000fe400078e0208 */
[----:B------:R-:W-:Y:S02]  /*41d0*/  IMAD R13, R3, R2, R13 ;  /* 0x00000002030d7224 */ /* 0x000fe400078e020d */
[----:B------:R-:W-:Y:S02]  /*41e0*/  IMAD R8, R9, R6, R8 ;  /* 0x0000000609087224 */ /* 0x000fe400078e0208 */
.L_x_73:
[----:B------:R-:W-:Y:S05]  /*41f0*/  BRA.U UP1, `(.L_x_74) ;  /* 0x0000000101107547 */ /* 0x000fea000b800000 */
[----:B------:R-:W-:Y:S04]  /*4200*/  MOV R0, UR6 ;  /* 0x0000000600007c02 */ /* 0x000fe80008000f00 */
[----:B------:R-:W-:Y:S04]  /*4210*/  SHF.L.U32 R3, R0, 0x1f, RZ ;  /* 0x0000001f00037819 */ /* 0x000fe800000006ff */
[----:B------:R-:W2:Y:S02]  /*4220*/  SYNCS.PHASECHK.TRANS64.TRYWAIT P0, [UR7+0xa8], R3 ;  /* 0x0000a803ff0075a7 */ /* 0x000ea40008001107 */
[----:B--2---:R-:W-:Y:S05]  /*4230*/  @!P0 BRA `(.L_x_75) ;  /* 0x0000003800988947 */ /* 0x004fea0003800000 */
.L_x_74:
[----:B------:R-:W-:Y:S02]  /*4240*/  R2UR UR19, R21 ;  /* 0x00000000151372ca */ /* 0x000fe400000e0000 */
[----:B------:R-:W-:Y:S02]  /*4250*/  R2UR UR18, R20 ;  /* 0x00000000141272ca */ /* 0x000fe400000e0000 */
[----:B------:R-:W-:Y:S02]  /*4260*/  ISETP.NE.U32.AND P2, PT, RZ, UR4, PT ;  /* 0x00000004ff007c0c */ /* 0x000fe4000bf45070 */
[----:B------:R-:W-:Y:S02]  /*4270*/  SHF.L.U32 R12, R31, 0x1f, RZ ;  /* 0x0000001f1f0c7819 */ /* 0x000fe400000006ff */
[----:B------:R-:W-:Y:S05]  /*4280*/  ISETP.NE.AND.EX P2, PT, RZ, UR5, PT, P2 ;  /* 0x00000005ff007c0c */ /* 0x000fea000bf45320 */
[----:B------:R-:W-:Y:S02]  /*4290*/  USHF.L.U32 UR19, UR19, 0x6, URZ ;  /* 0x0000000613137899 */ /* 0x000fe400080006ff */
[----:B------:R-:W-:Y:S01]  /*42a0*/  USHF.L.U32 UR18, UR18, 0x7, URZ ;  /* 0x0000000712127899 */ /* 0x000fe200080006ff */
[----:B------:R-:W-:Y:S11]  /*42b0*/  BRA.U !UP3, `(.L_x_76) ;  /* 0x000000010b347547 */ /* 0x000ff6000b800000 */
[----:B------:R-:W-:Y:S01]  /*42c0*/  UPLOP3.LUT UP0, UPT, UPT, UPT, UP2, 0x80, 0x8 ;  /* 0x000000000008789c */ /* 0x000fe20003f0f020 */
[----:B--2---:R-:W-:Y:S02]  /*42d0*/  HFMA2 R0, -RZ, RZ, 0, 5.9604644775390625e-08 ;  /* 0x00000001ff007431 */ /* 0x004fe400000001ff */
[----:B------:R-:W-:Y:S03]  /*42e0*/  IMAD.MOV.U32 R95, RZ, RZ, 0x1 ;  /* 0x00000001ff5f7424 */ /* 0x000fe600078e00ff */
[----:B------:R-:W-:Y:S05]  /*42f0*/  PLOP3.LUT P0, PT, PT, PT, UP0, 0x80, 0x8 ;  /* 0x000000000008781c */ /* 0x000fea0003f0f008 */
[----:B------:R-:W2:Y:S01]  /*4300*/  @UP0 LDCU.64 UR10, c[0x0][0x888] ;  /* 0x00011100ff0a07ac */ /* 0x000ea20008000a00 */
[----:B------:R-:W-:Y:S07]  /*4310*/  @UP0 UIMAD UR8, UR36, UR4, URZ ;  /* 0x00000004240802a4 */ /* 0x000fee000f8e02ff */
[----:B------:R-:W-:Y:S01]  /*4320*/  @!P0 PRMT R95, R0, 0x7610, R95 ;  /* 0x00007610005f8816 */ /* 0x000fe2000000005f */
[----:B--2---:R-:W-:Y:S03]  /*4330*/  @UP0 UIMAD.WIDE UR10, UR8, 0x4, UR10 ;  /* 0x00000004080a08a5 */ /* 0x004fe6000f8e020a */
[----:B------:R-:W2:Y:S03]  /*4340*/  @!UP0 LDCU UR8, c[0x0][0x880] ;  /* 0x00011000ff0887ac */ /* 0x000ea60008000800 */
[----:B------:R-:W-:Y:S01]  /*4350*/  IMAD.U32 R10, RZ, RZ, UR10 ;  /* 0x0000000aff0a7e24 */ /* 0x000fe2000f8e00ff */
[----:B------:R-:W-:Y:S05]  /*4360*/  MOV R11, UR11 ;  /* 0x0000000b000b7c02 */ /* 0x000fea0008000f00 */
[----:B-----5:R3:W5:Y:S02]  /*4370*/  @P0 LDG.E R49, desc[UR46][R10.64] ;  /* 0x0000002e0a310981 */ /* 0x020764000c1e1900 */
[----:B--23--:R-:W-:Y:S07]  /*4380*/  @!P0 IMAD.U32 R49, RZ, RZ, UR8 ;  /* 0x00000008ff318e24 */ /* 0x00cfee000f8e00ff */
.L_x_76:
[----:B-----5:R-:W-:Y:S01]  /*4390*/  @!P2 FSETP.EQ.AND P0, PT, R49, RZ, PT ;  /* 0x000000ff3100a20b */ /* 0x020fe20003f02000 */
[----:B------:R-:W-:Y:S01]  /*43a0*/  @!UPT UIADD3 URZ, UPT, UPT, URZ, URZ, URZ ;  /* 0x000000fffffff290 */ /* 0x000fe2000fffe0ff */
[----:B------:R-:W-:Y:S11]  /*43b0*/  @!P2 BRA `(.L_x_77) ;  /* 0x000000000014a947 */ /* 0x000ff60003800000 */
[----:B------:R-:W-:Y:S02]  /*43c0*/  LOP3.LUT P2, RZ, R95, 0xff, RZ, 0xc0, !PT ;  /* 0x000000ff5fff7812 */ /* 0x000fe4000784c0ff */
[----:B------:R-:W-:Y:S04]  /*43d0*/  PLOP3.LUT P0, PT, PT, PT, UP0, 0x80, 0x8 ;  /* 0x000000000008781c */ /* 0x000fe80003f0f008 */
[----:B------:R-:W-:Y:S07]  /*43e0*/  PLOP3.LUT P0, PT, P0, PT, PT, 0x8, 0x80 ;  /* 0x000000000080781c */ /* 0x000fee000070e170 */
[----:B------:R-:W-:Y:S11]  /*43f0*/  @P2 FSETP.EQ.AND P0, PT, R49, RZ, PT ;  /* 0x000000ff3100220b */ /* 0x000ff60003f02000 */
[----:B------:R-:W-:Y:S02]  /*4400*/  @!UPT UIADD3 URZ, UPT, UPT, URZ, URZ, URZ ;  /* 0x000000fffffff290 */ /* 0x000fe4000fffe0ff */
.L_x_77:
[----:B------:R-:W3:Y:S01]  /*4410*/  SYNCS.PHASECHK.TRANS64.TRYWAIT P2, [UR7+0x90], R12 ;  /* 0x0000900cff0075a7 */ /* 0x000ee20008041107 */
[----:B------:R-:W-:Y:S04]  /*4420*/  ELECT P4, URZ, PT ;  /* 0x0000000000ff782f */ /* 0x000fe80003880000 */
[----:B------:R-:W-:Y:S11]  /*4430*/  PLOP3.LUT P4, PT, P0, P4, PT, 0xf2, 0x2f ;  /* 0x00000000002f781c */ /* 0x000ff60000789e72 */
[----:B------:R-:W-:Y:S02]  /*4440*/  @!UPT UIADD3 URZ, UPT, UPT, URZ, URZ, URZ ;  /* 0x000000fffffff290 */ /* 0x000fe4000fffe0ff */
[----:B-1----:R-:W-:Y:S05]  /*4450*/  @!P4 IADD3 R21, P0, PT, R32, 0x580, RZ ;  /* 0x000005802015c810 */ /* 0x002fea0007f1e0ff */
[----:B------:R-:W-:Y:S01]  /*4460*/  @!P4 IMAD.X R20, RZ, RZ, R33, P0 ;  /* 0x000000ffff14c224 */ /* 0x000fe200000e0621 */
[----:B---3--:R-:W-:Y:S07]  /*4470*/  @!P2 BRA `(.L_x_78) ;  /* 0x000000380020a947 */ /* 0x008fee0003800000 */
.L_x_147:
[----:B------:R-:W3:Y:S01]  /*4480*/  LDC.64 R14, c[0x0][0xb10] ;  /* 0x0002c400ff0e7b82 */ /* 0x000ee20000000a00 */
[----:B------:R-:W-:Y:S01]  /*4490*/  @!P4 R2UR UR8, R20 ;  /* 0x000000001408c2ca */ /* 0x000fe200000e0000 */
[----:B------:R-:W-:Y:S01]  /*44a0*/  VOTEU.ALL UP1, P4 ;  /* 0x0000000000ff7886 */ /* 0x000fe20002020000 */
[----:B------:R-:W-:Y:S01]  /*44b0*/  @!P4 R2UR UR9, R21 ;  /* 0x000000001509c2ca */ /* 0x000fe200000e0000 */
[----:B------:R-:W-:Y:S01]  /*44c0*/  UMOV UR10, 0x0 ;  /* 0x00000000000a7882 */ /* 0x000fe20000000000 */
[----:B------:R-:W-:Y:S03]  /*44d0*/  UMOV UR11, 0x10000000 ;  /* 0x10000000000b7882 */ /* 0x000fe60000000000 */
[----:B------:R-:W5:Y:S01]  /*44e0*/  LDC.64 R10, c[0x0][0xb18] ;  /* 0x0002c600ff0a7b82 */ /* 0x000f620000000a00 */
[----:B------:R-:W-:Y:S01]  /*44f0*/  @!UP1 UIADD3 UR16, UPT, UPT, UR7, 0x200, URZ ;  /* 0x0000020007109890 */ /* 0x000fe2000fffe0ff */
[----:B------:R-:W-:Y:S01]  /*4500*/  @P3 SHF.R.U32.HI R28, RZ, 0x10, R25 ;  /* 0x00000010ff1c3819 */ /* 0x000fe20000011619 */
[----:B------:R-:W-:Y:S01]  /*4510*/  VOTEU.ALL UP1, P4 ;  /* 0x0000000000ff7886 */ /* 0x000fe20002020000 */
[----:B------:R-:W-:Y:S01]  /*4520*/  UMOV UR20, UR36 ;  /* 0x0000002400147c82 */ /* 0x000fe20008000000 */
[----:B------:R-:W-:Y:S03]  /*4530*/  VIADD R30, R30, 0x1 ;  /* 0x000000011e1e7836 */ /* 0x000fe60000000000 */
[----:B--2---:R-:W2:Y:S01]  /*4540*/  @!P1 LDC R0, c[0x0][0xb20] ;  /* 0x0002c800ff009b82 */ /* 0x004ea20000000800 */
[----:B------:R-:W-:Y:S01]  /*4550*/  IMAD.U32 R21, RZ, RZ, UR8 ;  /* 0x00000008ff157e24 */ /* 0x000fe2000f8e00ff */
[----:B------:R-:W-:Y:S06]  /*4560*/  UPRMT UR8, UR37, 0x654, UR17 ;  /* 0x0000065425087896 */ /* 0x000fec0008000011 */
[----:B-1----:R-:W1:Y:S01]  /*4570*/  @!P1 LDC R3, c[0x0][0xb0c] ;  /* 0x0002c300ff039b82 */ /* 0x002e620000000800 */
[----:B------:R-:W-:Y:S01]  /*4580*/  IMAD.U32 R20, RZ, RZ, UR9 ;  /* 0x00000009ff147e24 */ /* 0x000fe2000f8e00ff */
[----:B------:R-:W-:Y:S04]  /*4590*/  @!P4 R2UR UR15, R21 ;  /* 0x00000000150fc2ca */ /* 0x000fe800000e0000 */
[----:B------:R-:W-:Y:S01]  /*45a0*/  @!P4 R2UR UR14, R20 ;  /* 0x00000000140ec2ca */ /* 0x000fe200000e0000 */
[----:B------:R-:W-:Y:S11]  /*45b0*/  @!P4 IMAD.MOV.U32 R20, RZ, RZ, 0x1000 ;  /* 0x00001000ff14c424 */ /* 0x000ff600078e00ff */
[----:B------:R-:W-:Y:S01]  /*45c0*/  @!UPT UIADD3 URZ, UPT, UPT, URZ, URZ, URZ ;  /* 0x000000fffffff290 */ /* 0x000fe2000fffe0ff */
[----:B------:R1:W-:Y:S01]  /*45d0*/  @!UP1 UTMALDG.3D [UR16], [UR14], desc[UR10] ;  /* 0x00000a100e0095b4 */ /* 0x0003e20008011000 */
[----:B------:R1:W-:Y:S02]  /*45e0*/  @!P4 SYNCS.ARRIVE.TRANS64.RED.A0TR RZ, [UR7+0x80], R20 ;  /* 0x00008014ffffc9a7 */ /* 0x0003e40008300407 */
[----:B-1----:R-:W-:Y:S01]  /*45f0*/  @!P1 ISETP.NE.AND P2, PT, R3, 0x1, PT ;  /* 0x000000010300980c */ /* 0x002fe20003f45270 */
[C---:B---3--:R-:W-:Y:S01]  /*4600*/  @!P1 IMAD.HI.U32 R14, R13.reuse, R14, RZ ;  /* 0x0000000e0d0e9227 */ /* 0x048fe200078e00ff */
[----:B-----5:R-:W-:Y:S03]  /*4610*/  @!P1 ISETP.NE.AND P0, PT, R10, 0x1, PT ;  /* 0x000000010a00980c */ /* 0x020fe60003f05270 */
[C---:B------:R-:W-:Y:S01]  /*4620*/  @!P1 IMAD.HI.U32 R11, R8.reuse, R11, RZ ;  /* 0x0000000b080b9227 */ /* 0x040fe200078e00ff */
[----:B------:R-:W-:Y:S04]  /*4630*/  @!P1 SHF.R.U32.HI R14, RZ, R15, R14 ;  /* 0x0000000fff0e9219 */ /* 0x000fe8000001160e */
[----:B--2---:R-:W-:Y:S01]  /*4640*/  @!P1 SHF.R.U32.HI R9, RZ, R0, R11 ;  /* 0x00000000ff099219 */ /* 0x004fe2000001160b */
[----:B------:R-:W-:Y:S01]  /*4650*/  SYNCS.ARRIVE.TRANS64.RED.A1T0 RZ, [UR8], RZ ;  /* 0x000000ffffff79a7 */ /* 0x000fe20008100408 */
[----:B------:R-:W-:Y:S02]  /*4660*/  @!P1 SEL R14, R13, R14, !P2 ;  /* 0x0000000e0d0e9207 */ /* 0x000fe40005000000 */
[----:B------:R-:W-:Y:S01]  /*4670*/  @!P1 SEL R9, R8, R9, !P0 ;  /* 0x0000000908099207 */ /* 0x000fe20004000000 */
[----:B------:R-:W1:Y:S04]  /*4680*/  SYNCS.PHASECHK.TRANS64.TRYWAIT P5, [UR7+0x98], R12 ;  /* 0x0000980cff0075a7 */ /* 0x000e6800080a1107 */
[----:B------:R-:W-:Y:S02]  /*4690*/  @!P1 IMAD.IADD R0, R9, 0x1, -R14 ;  /* 0x0000000109009824 */ /* 0x000fe400078e0a0e */
[----:B------:R-:W-:Y:S02]  /*46a0*/  @!P1 IMAD.IADD R9, R14, 0x1, -R9 ;  /* 0x000000010e099824 */ /* 0x000fe400078e0a09 */
[----:B------:R-:W-:Y:S02]  /*46b0*/  @!P1 IMAD R13, R0, R3, R13 ;  /* 0x00000003000d9224 */ /* 0x000fe400078e020d */
[----:B------:R-:W-:Y:S01]  /*46c0*/  @!P1 IMAD R8, R9, R10, R8 ;  /* 0x0000000a09089224 */ /* 0x000fe200078e0208 */
[----:B-1----:R-:W-:Y:S06]  /*46d0*/  @!P5 BRA `(.L_x_79) ;  /* 0x0000003400a0d947 */ /* 0x002fec0003800000 */
.L_x_149:
[----:B-1----:R-:W-:Y:S01]  /*46e0*/  @!P4 IADD3 R3, P0, PT, R32, 0x580, RZ ;  /* 0x000005802003c810 */ /* 0x002fe20007f1e0ff */
[----:B------:R-:W-:Y:S01]  /*46f0*/  VOTEU.ALL UP1, P4 ;  /* 0x0000000000ff7886 */ /* 0x000fe20002020000 */
[----:B------:R-:W-:Y:S01]  /*4700*/  UMOV UR20, 0x0 ;  /* 0x0000000000147882 */ /* 0x000fe20000000000 */
[----:B------:R-:W-:Y:S01]  /*4710*/  UMOV UR21, 0x10000000 ;  /* 0x1000000000157882 */ /* 0x000fe20000000000 */
[----:B------:R-:W-:Y:S01]  /*4720*/  @!P4 R2UR UR9, R3 ;  /* 0x000000000309c2ca */ /* 0x000fe200000e0000 */
[----:B------:R-:W-:Y:S01]  /*4730*/  @!P4 IMAD.X R0, RZ, RZ, R33, P0 ;  /* 0x000000ffff00c224 */ /* 0x000fe200000e0621 */
[----:B------:R-:W-:Y:S01]  /*4740*/  @!UP1 UIADD3 UR10, UPT, UPT, UR18, 0x40, URZ ;  /* 0x00000040120a9890 */ /* 0x000fe2000fffe0ff */
[----:B------:R-:W-:Y:S01]  /*4750*/  ISETP.NE.AND P0, PT, R30, 0x2, PT ;  /* 0x000000021e00780c */ /* 0x000fe20003f05270 */
[----:B------:R-:W-:Y:S01]  /*4760*/  UMOV UR11, UR19 ;  /* 0x00000013000b7c82 */ /* 0x000fe20008000000 */
[----:B------:R-:W-:Y:S01]  /*4770*/  UMOV UR12, UR36 ;  /* 0x00000024000c7c82 */ /* 0x000fe20008000000 */
[----:B------:R-:W-:Y:S01]  /*4780*/  @!P4 R2UR UR8, R0 ;  /* 0x000000000008c2ca */ /* 0x000fe200000e0000 */
[----:B------:R-:W-:Y:S01]  /*4790*/  IMAD.IADD R20, R8, 0x1, R94 ;  /* 0x0000000108147824 */ /* 0x000fe200078e025e */
[----:B------:R-:W-:Y:S01]  /*47a0*/  @P3 R2UR UR36, R28 ;  /* 0x000000001c2432ca */ /* 0x000fe200000e0000 */
[----:B------:R-:W-:Y:S01]  /*47b0*/  IMAD.IADD R21, R13, 0x1, R96 ;  /* 0x000000010d157824 */ /* 0x000fe200078e0260 */
[----:B------:R-:W-:Y:S02]  /*47c0*/  SEL R0, RZ, 0x1, P0 ;  /* 0x00000001ff007807 */ /* 0x000fe40000000000 */
[----:B------:R-:W-:Y:S01]  /*47d0*/  LOP3.LUT R31, R31, 0x1, RZ, 0x3c, !PT ;  /* 0x000000011f1f7812 */ /* 0x000fe200078e3cff */
[----:B------:R-:W-:Y:S01]  /*47e0*/  IMAD.U32 R10, RZ, RZ, UR9 ;  /* 0x00000009ff0a7e24 */ /* 0x000fe2000f8e00ff */
[----:B------:R-:W-:Y:S01]  /*47f0*/  @!UP1 UIADD3 UR9, UPT, UPT, UR7, 0x88, URZ ;  /* 0x0000008807099890 */ /* 0x000fe2000fffe0ff */
[----:B------:R-:W-:Y:S02]  /*4800*/  LOP3.LUT R29, R29, R0, RZ, 0x3c, !PT ;  /* 0x000000001d1d7212 */ /* 0x000fe400078e3cff */
[----:B------:R-:W-:Y:S02]  /*4810*/  SEL R30, R30, RZ, P0 ;  /* 0x000000ff1e1e7207 */ /* 0x000fe40000000000 */
[----:B------:R-:W-:Y:S01]  /*4820*/  IMAD.U32 R11, RZ, RZ, UR8 ;  /* 0x00000008ff0b7e24 */ /* 0x000fe2000f8e00ff */
[----:B------:R-:W-:Y:S01]  /*4830*/  @!P4 R2UR UR14, R10 ;  /* 0x000000000a0ec2ca */ /* 0x000fe200000e0000 */
[----:B------:R-:W-:Y:S01]  /*4840*/  @!UP1 UIADD3 UR8, UPT, UPT, UR7, 0x1200, URZ ;  /* 0x0000120007089890 */ /* 0x000fe2000fffe0ff */
[----:B------:R-:W-:Y:S02]  /*4850*/  VOTEU.ALL UP1, P4 ;  /* 0x0000000000ff7886 */ /* 0x000fe40002020000 */
[----:B------:R-:W-:Y:S11]  /*4860*/  @!P4 R2UR UR15, R11 ;  /* 0x000000000b0fc2ca */ /* 0x000ff600000e0000 */
[----:B------:R-:W-:Y:S02]  /*4870*/  @!UPT UIADD3 URZ, UPT, UPT, URZ, URZ, URZ ;  /* 0x000000fffffff290 */ /* 0x000fe4000fffe0ff */
[----:B------:R2:W-:Y:S01]  /*4880*/  @!UP1 UTMALDG.3D [UR8], [UR14], desc[UR20] ;  /* 0x000014080e0095b4 */ /* 0x0005e20008011000 */
[----:B------:R2:W-:Y:S01]  /*4890*/  @!P4 SYNCS.ARRIVE.TRANS64.RED.A0TR RZ, [UR7+0x88], R23 ;  /* 0x00008817ffffc9a7 */ /* 0x0005e20008300407 */
[----:B------:R-:W-:Y:S01]  /*48a0*/  UPLOP3.LUT UP1, UPT, UPT, UPT, UPT, 0x80, 0x8 ;  /* 0x000000000008789c */ /* 0x000fe20003f2f070 */
[----:B------:R-:W-:Y:S01]  /*48b0*/  SYNCS.ARRIVE.TRANS64.RED.A1T0 RZ, [UR13], RZ ;  /* 0x000000ffffff79a7 */ /* 0x000fe2000810040d */
[----:B------:R-:W-:Y:S09]  /*48c0*/  @P3 BRA `(.L_x_80) ;  /* 0xfffffff400503947 */ /* 0x000ff2000383ffff */
[----:B------:R-:W-:-:S04]  /*48d0*/  SHF.L.U32 R3, R31, 0x1f, RZ ;  /* 0x0000001f1f037819 */ /* 0x000fc800000006ff */
[----:B------:R-:W1:Y:S02]  /*48e0*/  SYNCS.PHASECHK.TRANS64.TRYWAIT P0, [UR7+0x90], R3 ;  /* 0x00009003ff0075a7 */ /* 0x000e640008001107 */
[----:B-1----:R-:W-:Y:S05]  /*48f0*/  @!P0 BRA `(.L_x_81) ;  /* 0x0000003400308947 */ /* 0x002fea0003800000 */
.L_x_151:
[----:B-1----:R-:W-:-:S07]  /*4900*/  MOV R0, UR7 ;  /* 0x0000000700007c02 */ /* 0x002fce0008000f00 */
.L_x_82:
[----:B-1----:R-:W-:-:S04]  /*4910*/  SHF.L.U32 R3, R31, 0x1f, RZ ;  /* 0x0000001f1f037819 */ /* 0x002fc800000006ff */
[----:B------:R1:W3:Y:S03]  /*4920*/  SYNCS.PHASECHK.TRANS64.TRYWAIT P0, [R0+URZ+0x98], R3 ;  /* 0x00009803000075a7 */ /* 0x0002e600080011ff */
[----:B---3--:R-:W-:Y:S05]  /*4930*/  @!P0 NANOSLEEP.SYNCS 0x989680 ;  /* 0x009896800000895d */ /* 0x008fea0003900000 */
[----:B------:R-:W3:Y:S02]  /*4940*/  @!P0 SYNCS.PHASECHK.TRANS64 P0, [R0+URZ+0x98], R3 ;  /* 0x00009803000085a7 */ /* 0x000ee400080010ff */
[----:B--23--:R-:W-:Y:S05]  /*4950*/  @P0 EXIT ;  /* 0x000000000000094d */ /* 0x00cfea0003800000 */
[----:B------:R-:W-:Y:S05]  /*4960*/  BRA `(.L_x_82) ;  /* 0xfffffffc00e87947 */ /* 0x000fea000383ffff */
.L_x_71:
[----:B------:R-:W-:-:S06]  /*4970*/  UISETP.GE.AND UP1, UPT, UR8, 0x4, UPT ;  /* 0x000000040800788c */ /* 0x000fcc000bf26270 */
[----:B------:R-:W-:-:S13]  /*4980*/  PLOP3.LUT P0, PT, PT, PT, UP1, 0x80, 0x8 ;  /* 0x000000000008781c */ /* 0x000fda0003f0f018 */
[----:B------:R-:W-:Y:S05]  /*4990*/  @!P0 EXIT ;  /* 0x000000000000894d */ /* 0x000fea0003800000 */
[----:B------:R-:W-:Y:S01]  /*49a0*/  BAR.SYNC.DEFER_BLOCKING 0x6, 0xa0 ;  /* 0x0182800000007b1d */ /* 0x000fe20000010000 */
[C---:B------:R-:W-:Y:S01]  /*49b0*/  IMAD.SHL.U32 R7, R108.reuse, 0x40, RZ ;  /* 0x000000406c077824 */ /* 0x040fe200078e00ff */
[C---:B------:R-:W-:Y:S01]  /*49c0*/  LOP3.LUT R110, R108.reuse, 0x60, RZ, 0xc0, !PT ;  /* 0x000000606c6e7812 */ /* 0x040fe200078ec0ff */
[C---:B------:R-:W-:Y:S01]  /*49d0*/  IMAD.SHL.U32 R100, R108.reuse, 0x20, RZ ;  /* 0x000000206c647824 */ /* 0x040fe200078e00ff */
[----:B------:R-:W-:Y:S01]  /*49e0*/  CS2R R106, SRZ ;  /* 0x00000000006a7805 */ /* 0x000fe2000001ff00 */
[C---:B------:R-:W-:Y:S01]  /*49f0*/  IMAD.SHL.U32 R0, R108.reuse, 0x2, RZ ;  /* 0x000000026c007824 */ /* 0x040fe200078e00ff */
[----:B------:R-:W-:Y:S02]  /*4a00*/  UMOV UR49, 0x400 ;  /* 0x0000040000317882 */ /* 0x000fe40000000000 */
[----:B------:R-:W1:Y:S01]  /*4a10*/  LDC R99, c[0x0][0x370] ;  /* 0x0000dc00ff637b82 */ /* 0x000e620000000800 */
[----:B------:R-:W-:Y:S01]  /*4a20*/  ULEA UR49, UR37, UR49, 0x18 ;  /* 0x0000003125317291 */ /* 0x000fe2000f8ec0ff */
[----:B------:R-:W-:Y:S01]  /*4a30*/  LOP3.LUT R5, R7, 0x180, RZ, 0xc0, !PT ;  /* 0x0000018007057812 */ /* 0x000fe200078ec0ff */
[----:B------:R-:W-:Y:S01]  /*4a40*/  IMAD.U32 R46, R108, 0x10000, RZ ;  /* 0x000100006c2e7824 */ /* 0x000fe200078e00ff */
[----:B------:R-:W-:Y:S01]  /*4a50*/  LOP3.LUT R100, R100, 0xc00, RZ, 0xc0, !PT ;  /* 0x00000c0064647812 */ /* 0x000fe200078ec0ff */
[----:B------:R-:W-:Y:S01]  /*4a60*/  UIADD3 UR4, UPT, UPT, UR49, 0x2200, URZ ;  /* 0x0000220031047890 */ /* 0x000fe2000fffe0ff */
[----:B------:R-:W-:Y:S01]  /*4a70*/  LOP3.LUT R0, R5, 0x20, R0, 0xf8, !PT ;  /* 0x0000002005007812 */ /* 0x000fe200078ef800 */
[----:B------:R-:W-:Y:S01]  /*4a80*/  IMAD.SHL.U32 R5, R108, 0x8, RZ ;  /* 0x000000086c057824 */ /* 0x000fe200078e00ff */
[----:B------:R-:W2:Y:S01]  /*4a90*/  LDC R42, c[0x0][0xb0c] ;  /* 0x0002c300ff2a7b82 */ /* 0x000ea20000000800 */
[----:B------:R-:W-:Y:S01]  /*4aa0*/  LOP3.LUT R100, R100, 0x40, R7, 0xf8, !PT ;  /* 0x0000004064647812 */ /* 0x000fe200078ef807 */
[----:B------:R-:W-:Y:S01]  /*4ab0*/  IMAD.MOV.U32 R44, RZ, RZ, RZ ;  /* 0x000000ffff2c7224 */ /* 0x000fe200078e00ff */
[----:B------:R-:W-:Y:S01]  /*4ac0*/  LOP3.LUT R46, R46, 0x600000, RZ, 0xc0, !PT ;  /* 0x006000002e2e7812 */ /* 0x000fe200078ec0ff */
[----:B------:R-:W-:Y:S01]  /*4ad0*/  IMAD.MOV.U32 R112, RZ, RZ, RZ ;  /* 0x000000ffff707224 */ /* 0x000fe200078e00ff */
[----:B------:R-:W-:-:S02]  /*4ae0*/  LOP3.LUT R108, R108, 0x2, RZ, 0xc0, !PT ;  /* 0x000000026c6c7812 */ /* 0x000fc400078ec0ff */
[----:B------:R-:W-:Y:S02]  /*4af0*/  CS2R R104, SRZ ;  /* 0x0000000000687805 */ /* 0x000fe4000001ff00 */
[----:B------:R-:W-:Y:S01]  /*4b00*/  LOP3.LUT R5, R0, 0x30, R5, 0x78, !PT ;  /* 0x0000003000057812 */ /* 0x000fe200078e7805 */
[----:B------:R-:W4:Y:S01]  /*4b10*/  LDC R97, c[0x0][0xb20] ;  /* 0x0002c800ff617b82 */ /* 0x000f220000000800 */
[----:B------:R-:W3:Y:S01]  /*4b20*/  LDS R3, [UR49+0x160] ;  /* 0x00016031ff037984 */ /* 0x000ee20008000800 */
[----:B------:R-:W-:Y:S01]  /*4b30*/  LOP3.LUT R100, R100, 0x200, R7, 0xf8, !PT ;  /* 0x0000020064647812 */ /* 0x000fe200078ef807 */
[----:B------:R-:W-:Y:S01]  /*4b40*/  IMAD.MOV R102, RZ, RZ, -R108 ;  /* 0x000000ffff667224 */ /* 0x000fe200078e0a6c */
[----:B------:R-:W1:Y:S01]  /*4b50*/  LDCU.64 UR52, c[0x0][0x348] ;  /* 0x00006900ff3477ac */ /* 0x000e620008000a00 */
[----:B------:R-:W-:Y:S01]  /*4b60*/  IMAD.U32 R109, RZ, RZ, UR4 ;  /* 0x00000004ff6d7e24 */ /* 0x000fe2000f8e00ff */
[----:B------:R-:W-:Y:S02]  /*4b70*/  LOP3.LUT R100, R100, R5, RZ, 0xfc, !PT ;  /* 0x0000000564647212 */ /* 0x000fe400078efcff */
[----:B------:R-:W1:Y:S01]  /*4b80*/  LDC R41, c[0x0][0xb30] ;  /* 0x0002cc00ff297b82 */ /* 0x000e620000000800 */
[----:B------:R-:W1:Y:S01]  /*4b90*/  LDCU.64 UR38, c[0x0][0x888] ;  /* 0x00011100ff2677ac */ /* 0x000e620008000a00 */
[----:B------:R-:W1:Y:S06]  /*4ba0*/  LDCU.64 UR44, c[0x0][0x890] ;  /* 0x00011200ff2c77ac */ /* 0x000e6c0008000a00 */
[----:B------:R-:W1:Y:S01]  /*4bb0*/  LDC.64 R92, c[0x0][0xb10] ;  /* 0x0002c400ff5c7b82 */ /* 0x000e620000000a00 */
[----:B------:R-:W-:-:S07]  /*4bc0*/  UIADD3 UR48, UPT, UPT, UR49, 0x200, URZ ;  /* 0x0000020031307890 */ /* 0x000fce000fffe0ff */
[----:B------:R-:W1:Y:S08]  /*4bd0*/  LDC.64 R38, c[0x0][0xb18] ;  /* 0x0002c600ff267b82 */ /* 0x000e700000000a00 */
[----:B------:R-:W1:Y:S08]  /*4be0*/  LDC.64 R36, c[0x0][0xb28] ;  /* 0x0002ca00ff247b82 */ /* 0x000e700000000a00 */
[----:B------:R-:W1:Y:S01]  /*4bf0*/  LDC.64 R90, c[0x0][0x8b0] ;  /* 0x00022c00ff5a7b82 */ /* 0x000e620000000a00 */
[----:B---3--:R-:W-:-:S07]  /*4c00*/  IMAD.IADD R46, R3, 0x1, R46 ;  /* 0x00000001032e7824 */ /* 0x008fce00078e022e */
[----:B------:R-:W3:Y:S08]  /*4c10*/  LDC.64 R88, c[0x0][0x8a8] ;  /* 0x00022a00ff587b82 */ /* 0x000ef00000000a00 */
[----:B--2-4-:R-:W1:Y:S02]  /*4c20*/  LDC R98, c[0x0][0x374] ;  /* 0x0000dd00ff627b82 */ /* 0x014e640000000800 */
.L_x_108:
[----:B------:R-:W-:Y:S02]  /*4c30*/  LEA R0, R112, UR49, 0x3 ;  /* 0x0000003170007c11 */ /* 0x000fe4000f8e18ff */
[----:B------:R-:W-:Y:S02]  /*4c40*/  SHF.L.U32 R3, R106, 0x1f, RZ ;  /* 0x0000001f6a037819 */ /* 0x000fe400000006ff */
[----:B------:R-:W-:Y:S02]  /*4c50*/  LEA R16, R112, UR49, 0x4 ;  /* 0x0000003170107c11 */ /* 0x000fe4000f8e20ff */
[----:B------:R-:W2:Y:S02]  /*4c60*/  SYNCS.PHASECHK.TRANS64.TRYWAIT P0, [R0+URZ+0xb0], R3 ;  /* 0x0000b003000075a7 */ /* 0x000ea400080011ff */
[----:B-12---:R-:W-:Y:S05]  /*4c70*/  @!P0 BRA `(.L_x_83) ;  /* 0x0000003000688947 */ /* 0x006fea0003800000 */
.L_x_152:
[----:B------:R-:W4:Y:S01]  /*4c80*/  LDC.64 R12, c[0x0][0xb10] ;  /* 0x0002c400ff0c7b82 */ /* 0x000f220000000a00 */
[----:B------:R-:W3:Y:S01]  /*4c90*/  LDS.128 R16, [R16+0x140] ;  /* 0x0001400010107984 */ /* 0x000ee20000000c00 */
[----:B-1----:R-:W-:Y:S01]  /*4ca0*/  ISETP.NE.AND P1, PT, R41, 0x1, PT ;  /* 0x000000012900780c */ /* 0x002fe20003f25270 */
[----:B--2---:R-:W-:Y:S01]  /*4cb0*/  VIADD R0, R0, 0xc0 ;  /* 0x000000c000007836 */ /* 0x004fe20000000000 */
[----:B------:R-:W-:Y:S04]  /*4cc0*/  ISETP.GE.AND P0, PT, R40, 0x1, PT ;  /* 0x000000012800780c */ /* 0x000fe80003f06270 */
[----:B------:R-:W1:Y:S01]  /*4cd0*/  LDC.64 R10, c[0x0][0xb18] ;  /* 0x0002c600ff0a7b82 */ /* 0x000e620000000a00 */
[----:B------:R-:W-:Y:S01]  /*4ce0*/  PRMT R0, RZ, 0x654, R0 ;  /* 0x00000654ff007816 */ /* 0x000fe20000000000 */
[----:B------:R-:W-:Y:S01]  /*4cf0*/  @!PT LDS RZ, [RZ] ;  /* 0x00000000fffff984 */ /* 0x000fe20000000800 */
[----:B------:R-:W-:Y:S01]  /*4d00*/  @!PT LDS RZ, [RZ] ;  /* 0x00000000fffff984 */ /* 0x000fe20000000800 */
[----:B------:R-:W-:Y:S01]  /*4d10*/  @!PT LDS RZ, [RZ] ;  /* 0x00000000fffff984 */ /* 0x000fe20000000800 */
[----:B------:R-:W-:Y:S01]  /*4d20*/  @!PT LDS RZ, [RZ] ;  /* 0x00000000fffff984 */ /* 0x000fe20000000800 */
[----:B------:R2:W-:Y:S06]  /*4d30*/  MEMBAR.ALL.CTA ;  /* 0x0000000000007992 */ /* 0x0005ec0000008000 */
[----:B--2---:R-:W2:Y:S01]  /*4d40*/  FENCE.VIEW.ASYNC.S ;  /* 0x00000000000073c6 */ /* 0x004ea20000000000 */
[----:B------:R-:W1:Y:S08]  /*4d50*/  @!P1 LDC R14, c[0x0][0xb20] ;  /* 0x0002c800ff0e9b82 */ /* 0x000e700000000800 */
[----:B------:R-:W1:Y:S01]  /*4d60*/  @!P1 LDC R9, c[0x0][0xb0c] ;  /* 0x0002c300ff099b82 */ /* 0x000e620000000800 */
[----:B--2---:R2:W-:Y:S01]  /*4d70*/  SYNCS.ARRIVE.TRANS64.RED.A1T0 RZ, [R0+URZ], RZ ;  /* 0x000000ff00ff79a7 */ /* 0x0045e200081004ff */
[----:B---3--:R-:W-:Y:S04]  /*4d80*/  LOP3.LUT P4, RZ, R18, 0x1, RZ, 0xc0, !PT ;  /* 0x0000000112ff7812 */ /* 0x008fe8000788c0ff */
[----:B------:R-:W-:Y:S09]  /*4d90*/  P2R R111, PR, RZ, 0x10 ;  /* 0x00000010ff6f7803 */ /* 0x000ff20000000000 */
[----:B------:R-:W-:Y:S02]  /*4da0*/  @P4 MOV R45, R16 ;  /* 0x00000010002d4202 */ /* 0x000fe40000000f00 */
[----:B------:R-:W-:Y:S01]  /*4db0*/  @P4 LOP3.LUT R43, R17, 0xffff, RZ, 0xc0, !PT ;  /* 0x0000ffff112b4812 */ /* 0x000fe200078ec0ff */
[----:B--2-4-:R-:W-:Y:S06]  /*4dc0*/  @!P0 BRA `(.L_x_84) ;  /* 0x0000000000a48947 */ /* 0x014fec0003800000 */
[----:B------:R-:W-:Y:S01]  /*4dd0*/  IMAD.HI.U32 R24, R98, R39, RZ ;  /* 0x0000002762187227 */ /* 0x000fe200078e00ff */
[----:B------:R-:W-:Y:S02]  /*4de0*/  ISETP.NE.AND P0, PT, R38, 0x1, PT ;  /* 0x000000012600780c */ /* 0x000fe40003f05270 */
[----:B------:R-:W-:Y:S01]  /*4df0*/  ISETP.NE.AND P2, PT, R40, 0x1, PT ;  /* 0x000000012800780c */ /* 0x000fe20003f45270 */
[-C--:B------:R-:W-:Y:S01]  /*4e00*/  IMAD.HI.U32 R22, R99, R92.reuse, RZ ;  /* 0x0000005c63167227 */ /* 0x080fe200078e00ff */
[----:B------:R-:W-:Y:S02]  /*4e10*/  SHF.R.U32.HI R23, RZ, R97, R24 ;  /* 0x00000061ff177219 */ /* 0x000fe40000011618 */
[----:B------:R-:W-:Y:S01]  /*4e20*/  ISETP.NE.AND P3, PT, R42, 0x1, PT ;  /* 0x000000012a00780c */ /* 0x000fe20003f65270 */
[----:B------:R-:W-:Y:S01]  /*4e30*/  IMAD.HI.U32 R28, R43, R39, RZ ;  /* 0x000000272b1c7227 */ /* 0x000fe200078e00ff */
[----:B------:R-:W-:Y:S02]  /*4e40*/  SHF.R.U32.HI R22, RZ, R93, R22 ;  /* 0x0000005dff167219 */ /* 0x000fe40000011616 */
[----:B------:R-:W-:Y:S01]  /*4e50*/  SEL R3, R98, R23, !P0 ;  /* 0x0000001762037207 */ /* 0x000fe20004000000 */
[----:B------:R-:W-:Y:S01]  /*4e60*/  IMAD.HI.U32 R26, R45, R92, RZ ;  /* 0x0000005c2d1a7227 */ /* 0x000fe200078e00ff */
[----:B------:R-:W-:Y:S03]  /*4e70*/  SEL R7, R99, R22, !P3 ;  /* 0x0000001663077207 */ /* 0x000fe60005800000 */
[-C--:B------:R-:W-:Y:S01]  /*4e80*/  IMAD.HI.U32 R22, R3, R36.reuse, RZ ;  /* 0x0000002403167227 */ /* 0x080fe200078e00ff */
[----:B------:R-:W-:Y:S03]  /*4e90*/  SHF.R.U32.HI R26, RZ, R93, R26 ;  /* 0x0000005dff1a7219 */ /* 0x000fe6000001161a */
[----:B------:R-:W-:Y:S01]  /*4ea0*/  IMAD.HI.U32 R24, R7, R36, RZ ;  /* 0x0000002407187227 */ /* 0x000fe200078e00ff */
[----:B------:R-:W-:Y:S02]  /*4eb0*/  @P2 SHF.R.U32.HI R3, RZ, R37, R22 ;  /* 0x00000025ff032219 */ /* 0x000fe40000011616 */
[----:B------:R-:W-:Y:S02]  /*4ec0*/  SHF.R.U32.HI R22, RZ, R97, R28 ;  /* 0x00000061ff167219 */ /* 0x000fe4000001161c */
[----:B------:R-:W-:Y:S01]  /*4ed0*/  @P2 SHF.R.U32.HI R7, RZ, R37, R24 ;  /* 0x00000025ff072219 */ /* 0x000fe20000011618 */
[C---:B------:R-:W-:Y:S01]  /*4ee0*/  IMAD R2, R40.reuse, R3, RZ ;  /* 0x0000000328027224 */ /* 0x040fe200078e02ff */
[----:B------:R-:W-:Y:S02]  /*4ef0*/  SEL R5, R43, R22, !P0 ;  /* 0x000000162b057207 */ /* 0x000fe40004000000 */
[----:B------:R-:W-:Y:S01]  /*4f00*/  SEL R3, R45, R26, !P3 ;  /* 0x0000001a2d037207 */ /* 0x000fe20005800000 */
[----:B------:R-:W-:Y:S01]  /*4f10*/  IMAD R4, R40, R7, RZ ;  /* 0x0000000728047224 */ /* 0x000fe200078e02ff */
[C---:B------:R-:W-:Y:S01]  /*4f20*/  ISETP.GE.AND P0, PT, R5.reuse, R2, PT ;  /* 0x000000020500720c */ /* 0x040fe20003f06270 */
[----:B------:R-:W-:Y:S03]  /*4f30*/  IMAD.HI.U32 R6, R5, R36, RZ ;  /* 0x0000002405067227 */ /* 0x000fe600078e00ff */
[----:B------:R-:W-:Y:S01]  /*4f40*/  ISETP.GE.OR P0, PT, R3, R4, P0 ;  /* 0x000000040300720c */ /* 0x000fe20000706670 */
[----:B------:R-:W-:Y:S01]  /*4f50*/  IMAD.MOV R4, RZ, RZ, -R3 ;  /* 0x000000ffff047224 */ /* 0x000fe200078e0a03 */
[-C--:B------:R-:W-:Y:S03]  /*4f60*/  SHF.R.U32.HI R6, RZ, R37.reuse, R6 ;  /* 0x00000025ff067219 */ /* 0x080fe60000011606 */
[----:B------:R-:W-:Y:S01]  /*4f70*/  IMAD R45, R42, R4, R45 ;  /* 0x000000042a2d7224 */ /* 0x000fe200078e022d */
[----:B------:R-:W-:Y:S05]  /*4f80*/  SEL R15, R5, R6, !P2 ;  /* 0x00000006050f7207 */ /* 0x000fea0005000000 */
[----:B------:R-:W-:Y:S02]  /*4f90*/  IMAD.MOV R6, RZ, RZ, -R15 ;  /* 0x000000ffff067224 */ /* 0x000fe400078e0a0f */
[C---:B------:R-:W-:Y:S04]  /*4fa0*/  @!P0 IMAD.HI.U32 R2, R3.reuse, R36, RZ ;  /* 0x0000002403028227 */ /* 0x040fe800078e00ff */
[----:B------:R-:W-:Y:S01]  /*4fb0*/  IMAD R6, R40, R6, R5 ;  /* 0x0000000628067224 */ /* 0x000fe200078e0205 */
[----:B------:R-:W-:Y:S04]  /*4fc0*/  @!P0 SHF.R.U32.HI R2, RZ, R37, R2 ;  /* 0x00000025ff028219 */ /* 0x000fe80000011602 */
[----:B------:R-:W-:Y:S02]  /*4fd0*/  @!P0 SEL R0, R3, R2, !P2 ;  /* 0x0000000203008207 */ /* 0x000fe40005000000 */
[----:B------:R-:W-:Y:S02]  /*4fe0*/  IADD3 R2, PT, PT, -R5, RZ, RZ ;  /* 0x000000ff05027210 */ /* 0x000fe40007ffe1ff */
[----:B------:R-:W-:Y:S01]  /*4ff0*/  @!P0 IADD3 R8, PT, PT, R15, -R0, RZ ;  /* 0x800000000f088210 */ /* 0x000fe20007ffe0ff */
[----:B------:R-:W-:Y:S02]  /*5000*/  @!P0 IMAD R0, R7, R6, R0 ;  /* 0x0000000607008224 */ /* 0x000fe400078e0200 */
[----:B------:R-:W-:Y:S02]  /*5010*/  IMAD R43, R38, R2, R43 ;  /* 0x00000002262b7224 */ /* 0x000fe400078e022b */
[----:B------:R-:W-:Y:S02]  /*5020*/  @!P0 IMAD R5, R8, R40, R3 ;  /* 0x0000002808058224 */ /* 0x000fe400078e0203 */
[----:B------:R-:W-:Y:S04]  /*5030*/  @!P0 IMAD.MOV.U32 R3, RZ, RZ, R0 ;  /* 0x000000ffff038224 */ /* 0x000fe800078e0000 */
[----:B------:R-:W-:Y:S02]  /*5040*/  IMAD R45, R3, R42, R45 ;  /* 0x0000002a032d7224 */ /* 0x000fe400078e022d */
[----:B------:R-:W-:Y:S07]  /*5050*/  IMAD R43, R5, R38, R43 ;  /* 0x00000026052b7224 */ /* 0x000fee00078e022b */
.L_x_84:
[----:B-1----:R-:W-:Y:S01]  /*5060*/  @!P1 ISETP.NE.AND P0, PT, R10, 0x1, PT ;  /* 0x000000010a00980c */ /* 0x002fe20003f05270 */
[----:B------:R-:W-:Y:S01]  /*5070*/  @!P1 IMAD.HI.U32 R0, R45, R12, RZ ;  /* 0x0000000c2d009227 */ /* 0x000fe200078e00ff */
[----:B------:R-:W-:Y:S01]  /*5080*/  @!P1 ISETP.NE.AND P2, PT, R9, 0x1, PT ;  /* 0x000000010900980c */ /* 0x000fe20003f45270 */
[----:B------:R-:W-:Y:S01]  /*5090*/  ULOP3.LUT UP0, URZ, UR48, 0x1b0, URZ, 0xc0, !UPT ;  /* 0x000001b030ff7892 */ /* 0x000fe2000f80c0ff */
[----:B------:R-:W-:Y:S01]  /*50a0*/  R2UR UR42, R21 ;  /* 0x00000000152a72ca */ /* 0x000fe200000e0000 */
[----:B------:R-:W-:Y:S01]  /*50b0*/  @!P1 IMAD.HI.U32 R3, R43, R11, RZ ;  /* 0x0000000b2b039227 */ /* 0x000fe200078e00ff */
[----:B------:R-:W-:Y:S02]  /*50c0*/  @!P1 SHF.R.U32.HI R0, RZ, R13, R0 ;  /* 0x0000000dff009219 */ /* 0x000fe40000011600 */
[----:B------:R-:W-:Y:S01]  /*50d0*/  R2UR UR41, R20 ;  /* 0x00000000142972ca */ /* 0x000fe200000e0000 */
[----:B------:R-:W-:Y:S01]  /*50e0*/  VIADD R112, R112, 0x1 ;  /* 0x0000000170707836 */ /* 0x000fe20000000000 */
[----:B------:R-:W-:Y:S02]  /*50f0*/  @!P1 SHF.R.U32.HI R2, RZ, R14, R3 ;  /* 0x0000000eff029219 */ /* 0x000fe40000011603 */
[----:B------:R-:W-:Y:S02]  /*5100*/  @!P1 SEL R3, R45, R0, !P2 ;  /* 0x000000002d039207 */ /* 0x000fe40005000000 */
[----:B------:R-:W-:Y:S02]  /*5110*/  @!P1 SEL R2, R43, R2, !P0 ;  /* 0x000000022b029207 */ /* 0x000fe40004000000 */
[----:B------:R-:W-:Y:S01]  /*5120*/  @P4 SHF.R.U32.HI R103, RZ, 0x10, R17 ;  /* 0x00000010ff674819 */ /* 0x000fe20000011611 */
[----:B------:R-:W-:Y:S02]  /*5130*/  USHF.L.U32 UR42, UR42, 0x6, URZ ;  /* 0x000000062a2a7899 */ /* 0x000fe400080006ff */
[----:B------:R-:W-:Y:S02]  /*5140*/  @!P1 IMAD.IADD R0, R2, 0x1, -R3 ;  /* 0x0000000102009824 */ /* 0x000fe400078e0a03 */
[----:B------:R-:W-:Y:S01]  /*5150*/  @!P1 IMAD.IADD R2, R3, 0x1, -R2 ;  /* 0x0000000103029824 */ /* 0x000fe200078e0a02 */
[----:B------:R-:W-:Y:S01]  /*5160*/  USHF.L.U32 UR41, UR41, 0x7, URZ ;  /* 0x0000000729297899 */ /* 0x000fe200080006ff */
[----:B------:R-:W-:Y:S02]  /*5170*/  @!P1 IMAD R45, R0, R9, R45 ;  /* 0x00000009002d9224 */ /* 0x000fe400078e022d */
[----:B------:R-:W-:Y:S01]  /*5180*/  @!P1 IMAD R43, R2, R10, R43 ;  /* 0x0000000a022b9224 */ /* 0x000fe200078e022b */
[----:B------:R-:W-:Y:S08]  /*5190*/  BRA.U !UP0, `(.L_x_85) ;  /* 0x0000000108407547 */ /* 0x000ff0000b800000 */
[----:B------:R-:W1:Y:S01]  /*51a0*/  LDCU.64 UR8, c[0x4][0x80] ;  /* 0x01001000ff0877ac */ /* 0x000e620008000a00 */
[----:B------:R-:W-:Y:S01]  /*51b0*/  MOV R3, 0x0 ;  /* 0x0000000000037802 */ /* 0x000fe20000000f00 */
[----:B------:R-:W-:Y:S02]  /*51c0*/  HFMA2 R12, -RZ, RZ, 0, 5.9604644775390625e-08 ;  /* 0x00000001ff0c7431 */ /* 0x000fe400000001ff */
[----:B------:R-:W-:Y:S02]  /*51d0*/  IMAD.MOV.U32 R8, RZ, RZ, 0x70 ;  /* 0x00000070ff087424 */ /* 0x000fe400078e00ff */
[----:B------:R-:W-:Y:S01]  /*51e0*/  IMAD.MOV.U32 R13, RZ, RZ, RZ ;  /* 0x000000ffff0d7224 */ /* 0x000fe200078e00ff */
[----:B------:R-:W2:Y:S01]  /*51f0*/  LDCU.64 UR6, c[0x4][0x88] ;  /* 0x01001100ff0677ac */ /* 0x000ea20008000a00 */
[----:B------:R-:W3:Y:S01]  /*5200*/  LDC.64 R2, c[0x4][R3] ;  /* 0x0100000003027b82 */ /* 0x000ee20000000a00 */
[----:B------:R-:W4:Y:S01]  /*5210*/  LDCU.64 UR4, c[0x4][0x8] ;  /* 0x01000100ff0477ac */ /* 0x000f220008000a00 */
[----:B-1----:R-:W-:Y:S01]  /*5220*/  MOV R5, UR9 ;  /* 0x0000000900057c02 */ /* 0x002fe20008000f00 */
[----:B------:R-:W-:Y:S01]  /*5230*/  IMAD.U32 R4, RZ, RZ, UR8 ;  /* 0x00000008ff047e24 */ /* 0x000fe2000f8e00ff */
[----:B--2---:R-:W-:Y:S01]  /*5240*/  MOV R7, UR7 ;  /* 0x0000000700077c02 */ /* 0x004fe20008000f00 */
[----:B------:R-:W-:Y:S01]  /*5250*/  IMAD.U32 R6, RZ, RZ, UR6 ;  /* 0x00000006ff067e24 */ /* 0x000fe2000f8e00ff */
[----:B----4-:R-:W-:Y:S01]  /*5260*/  MOV R11, UR5 ;  /* 0x00000005000b7c02 */ /* 0x010fe20008000f00 */
[----:B------:R-:W-:Y:S02]  /*5270*/  IMAD.U32 R10, RZ, RZ, UR4 ;  /* 0x00000004ff0a7e24 */ /* 0x000fe4000f8e00ff */
[----:B------:R-:W-:Y:S07]  /*5280*/  LEPC R20, `(.L_x_85) ;  /* 0x000000001014794e */ /* 0x000fee0000000000 */
[----:B---3-5:R-:W-:Y:S05]  /*5290*/  CALL.ABS.NOINC R2 ;  /* 0x0000000002007343 */ /* 0x028fea0003c00000 */
.L_x_85:
[----:B------:R-:W-:Y:S01]  /*52a0*/  LOP3.LUT P0, RZ, R109, 0x1b0, RZ, 0xc0, !PT ;  /* 0x000001b06dff7812 */ /* 0x000fe2000780c0ff */
[----:B------:R-:W-:Y:S11]  /*52b0*/  BSSY.RECONVERGENT B6, `(.L_x_86) ;  /* 0x0000013000067945 */ /* 0x000ff60003800200 */
[----:B------:R-:W-:Y:S01]  /*52c0*/  @!UPT UIADD3 URZ, UPT, UPT, URZ, URZ, URZ ;  /* 0x000000fffffff290 */ /* 0x000fe2000fffe0ff */
[----:B------:R-:W-:Y:S05]  /*52d0*/  @!P0 BRA `(.L_x_87) ;  /* 0x0000000000408947 */ /* 0x000fea0003800000 */
        /* <DEDUP_REMOVED lines=16> */
.L_x_87:
[----:B------:R-:W-:Y:S05]  /*53e0*/  BSYNC.RECONVERGENT B6 ;  /* 0x0000000000067941 */ /* 0x000fea0003800200 */
.L_x_86:
[----:B------:R-:W-:Y:S01]  /*53f0*/  ISETP.NE.U32.AND P4, PT, R90, RZ, PT ;  /* 0x000000ff5a00720c */ /* 0x000fe20003f85070 */
[----:B------:R-:W-:Y:S01]  /*5400*/  UISETP.NE.AND UP2, UPT, UR50, URZ, UPT ;  /* 0x000000ff3200728c */ /* 0x000fe2000bf45270 */
[----:B------:R-:W-:Y:S01]  /*5410*/  ISETP.NE.U32.AND P2, PT, RZ, UR38, PT ;  /* 0x00000026ff007c0c */ /* 0x000fe2000bf45070 */
[----:B------:R-:W-:Y:S01]  /*5420*/  UISETP.NE.U32.AND UP1, UPT, UR44, URZ, UPT ;  /* 0x000000ff2c00728c */ /* 0x000fe2000bf25070 */
[----:B------:R-:W-:Y:S01]  /*5430*/  ISETP.NE.AND.EX P4, PT, R91, RZ, PT, P4 ;  /* 0x000000ff5b00720c */ /* 0x000fe20003f85340 */
[----:B------:R-:W-:Y:S01]  /*5440*/  UPLOP3.LUT UP0, UPT, UPT, UPT, UPT, 0x40, 0x4 ;  /* 0x000000000004789c */ /* 0x000fe20003f0e870 */
[----:B------:R-:W-:Y:S01]  /*5450*/  ISETP.NE.AND.EX P2, PT, RZ, UR39, PT, P2 ;  /* 0x00000027ff007c0c */ /* 0x000fe2000bf45320 */
[----:B------:R-:W-:Y:S01]  /*5460*/  UISETP.NE.AND.EX UP1, UPT, UR45, URZ, UPT, UP1 ;  /* 0x000000ff2d00728c */ /* 0x000fe2000bf25310 */
[----:B------:R-:W-:Y:S04]  /*5470*/  PLOP3.LUT P1, PT, PT, PT, UP2, 0x80, 0x8 ;  /* 0x000000000008781c */ /* 0x000fe80003f2f028 */
[----:B------:R-:W-:Y:S06]  /*5480*/  @UP2 UPLOP3.LUT UP0, UPT, UPT, UPT, UP1, 0x80, 0x8 ;  /* 0x000000000008289c */ /* 0x000fec0003f0f010 */
[----:B------:R-:W-:Y:S01]  /*5490*/  PLOP3.LUT P0, PT, PT, PT, UP0, 0x80, 0x8 ;  /* 0x000000000008781c */ /* 0x000fe20003f0f008 */
[----:B------:R-:W-:Y:S01]  /*54a0*/  @!UPT UIADD3 URZ, UPT, UPT, URZ, URZ, URZ ;  /* 0x000000fffffff290 */ /* 0x000fe2000fffe0ff */
[----:B------:R-:W-:Y:S11]  /*54b0*/  BRA.U !UP1, `(.L_x_88) ;  /* 0x0000000109387547 */ /* 0x000ff6000b800000 */
[----:B------:R-:W-:Y:S01]  /*54c0*/  UISETP.NE.U32.AND UP0, UPT, UR38, URZ, UPT ;  /* 0x000000ff2600728c */ /* 0x000fe2000bf05070 */
[----:B------:R-:W-:Y:S02]  /*54d0*/  HFMA2 R0, -RZ, RZ, 0, 5.9604644775390625e-08 ;  /* 0x00000001ff007431 */ /* 0x000fe400000001ff */
[----:B------:R-:W-:Y:S01]  /*54e0*/  IMAD.MOV.U32 R95, RZ, RZ, 0x1 ;  /* 0x00000001ff5f7424 */ /* 0x000fe200078e00ff */
[----:B------:R-:W-:Y:S06]  /*54f0*/  UISETP.NE.AND.EX UP0, UPT, UR39, URZ, UPT, UP0 ;  /* 0x000000ff2700728c */ /* 0x000fec000bf05300 */
[----:B------:R-:W-:Y:S05]  /*5500*/  PLOP3.LUT P3, PT, PT, PT, UP0, 0x80, 0x8 ;  /* 0x000000000008781c */ /* 0x000fea0003f6f008 */
[----:B------:R-:W1:Y:S01]  /*5510*/  @UP0 LDCU.64 UR6, c[0x0][0x888] ;  /* 0x00011100ff0607ac */ /* 0x000e620008000a00 */
[----:B------:R-:W-:Y:S07]  /*5520*/  @UP0 UIMAD UR4, UR36, UR44, URZ ;  /* 0x0000002c240402a4 */ /* 0x000fee000f8e02ff */
[----:B------:R-:W-:Y:S01]  /*5530*/  @!P3 PRMT R95, R0, 0x7610, R95 ;  /* 0x00007610005fb816 */ /* 0x000fe2000000005f */
[----:B-1----:R-:W-:Y:S03]  /*5540*/  @UP0 UIMAD.WIDE UR6, UR4, 0x4, UR6 ;  /* 0x00000004040608a5 */ /* 0x002fe6000f8e0206 */
[----:B------:R-:W1:Y:S03]  /*5550*/  @!UP0 LDCU UR4, c[0x0][0x880] ;  /* 0x00011000ff0487ac */ /* 0x000e660008000800 */
[----:B------:R-:W-:Y:S01]  /*5560*/  IMAD.U32 R2, RZ, RZ, UR6 ;  /* 0x00000006ff027e24 */ /* 0x000fe2000f8e00ff */
[----:B------:R-:W-:Y:S05]  /*5570*/  MOV R3, UR7 ;  /* 0x0000000700037c02 */ /* 0x000fea0008000f00 */
[----:B-----5:R2:W5:Y:S02]  /*5580*/  @P3 LDG.E R49, desc[UR46][R2.64] ;  /* 0x0000002e02313981 */ /* 0x020564000c1e1900 */
[----:B-12---:R-:W-:Y:S02]  /*5590*/  @!P3 IMAD.U32 R49, RZ, RZ, UR4 ;  /* 0x00000004ff31be24 */ /* 0x006fe4000f8e00ff */
.L_x_88:
[----:B------:R-:W-:Y:S05]  /*55a0*/  @!P4 BRA `(.L_x_89) ;  /* 0x000000000020c947 */ /* 0x000fea0003800000 */
[----:B------:R-:W-:Y:S04]  /*55b0*/  ISETP.NE.U32.AND P3, PT, R88, RZ, PT ;  /* 0x000000ff5800720c */ /* 0x000fe80003f65070 */
[----:B------:R-:W-:Y:S11]  /*55c0*/  ISETP.NE.AND.EX P3, PT, R89, RZ, PT, P3 ;  /* 0x000000ff5900720c */ /* 0x000ff60003f65330 */
[----:B------:R-:W-:Y:S02]  /*55d0*/  @!UPT UIADD3 URZ, UPT, UPT, URZ, URZ, URZ ;  /* 0x000000fffffff290 */ /* 0x000fe4000fffe0ff */
[----:B------:R-:W1:Y:S01]  /*55e0*/  @P3 LDC.64 R2, c[0x0][0x8a8] ;  /* 0x00022a00ff023b82 */ /* 0x000e620000000a00 */
[----:B------:R-:W-:Y:S04]  /*55f0*/  @P3 IMAD R0, R90, UR36, RZ ;  /* 0x000000245a003c24 */ /* 0x000fe8000f8e02ff */
[----:B-1----:R-:W-:Y:S05]  /*5600*/  @P3 IMAD.WIDE R2, R0, 0x4, R2 ;  /* 0x0000000400023825 */ /* 0x002fea00078e0202 */
[----:B-----5:R1:W5:Y:S02]  /*5610*/  @P3 LDG.E R47, desc[UR46][R2.64] ;  /* 0x0000002e022f3981 */ /* 0x020364000c1e1900 */
[----:B-1----:R-:W2:Y:S02]  /*5620*/  @!P3 LDC R47, c[0x0][0x8a0] ;  /* 0x00022800ff2fbb82 */ /* 0x002ea40000000800 */
.L_x_89:
[----:B-----5:R-:W-:Y:S01]  /*5630*/  FSETP.NEU.AND P4, PT, R49, RZ, PT ;  /* 0x000000ff3100720b */ /* 0x020fe20003f8d000 */
[----:B------:R-:W-:Y:S01]  /*5640*/  BSSY B1, `(.L_x_90) ;  /* 0x0000042000017945 */ /* 0x000fe20003800000 */
[----:B------:R-:W-:Y:S01]  /*5650*/  SEL R7, RZ, 0xffffffff, P2 ;  /* 0xffffffffff077807 */ /* 0x000fe20001000000 */
[----:B------:R-:W-:Y:S01]  /*5660*/  IMAD.MOV.U32 R115, RZ, RZ, 0x1 ;  /* 0x00000001ff737424 */ /* 0x000fe200078e00ff */
[----:B------:R-:W-:Y:S02]  /*5670*/  LOP3.LUT P3, RZ, R95, 0xff, RZ, 0xc0, !PT ;  /* 0x000000ff5fff7812 */ /* 0x000fe4000786c0ff */
[----:B------:R-:W-:Y:S02]  /*5680*/  CS2R R86, SRZ ;  /* 0x0000000000567805 */ /* 0x000fe4000001ff00 */
[----:B------:R-:W-:Y:S02]  /*5690*/  @P1 SEL R4, RZ, 0xffffffff, P4 ;  /* 0xffffffffff041807 */ /* 0x000fe40002000000 */
[----:B------:R-:W-:Y:S02]  /*56a0*/  CS2R R84, SRZ ;  /* 0x0000000000547805 */ /* 0x000fe4000001ff00 */
[----:B------:R-:W-:Y:S02]  /*56b0*/  LEA R0, R105, UR49, 0x3 ;  /* 0x0000003169007c11 */ /* 0x000fe4000f8e18ff */
[----:B------:R-:W-:Y:S02]  /*56c0*/  CS2R R82, SRZ ;  /* 0x0000000000527805 */ /* 0x000fe4000001ff00 */
[----:B------:R-:W-:Y:S02]  /*56d0*/  @P0 SEL R4, R7, R4, !P3 ;  /* 0x0000000407040207 */ /* 0x000fe40005800000 */
[----:B------:R-:W-:Y:S02]  /*56e0*/  CS2R R80, SRZ ;  /* 0x0000000000507805 */ /* 0x000fe4000001ff00 */
[----:B------:R-:W-:Y:S02]  /*56f0*/  LEA R113, R44, UR49, 0x3 ;  /* 0x000000312c717c11 */ /* 0x000fe4000f8e18ff */
[----:B------:R-:W-:Y:S02]  /*5700*/  @P1 LOP3.LUT R4, R4, 0x1, RZ, 0xc0, !PT ;  /* 0x0000000104041812 */ /* 0x000fe400078ec0ff */
[----:B------:R-:W-:Y:S02]  /*5710*/  SHF.L.U32 R2, R107, 0x1f, RZ ;  /* 0x0000001f6b027819 */ /* 0x000fe400000006ff */
[----:B------:R-:W-:Y:S02]  /*5720*/  ISETP.NE.U32.OR P6, PT, R4, 0x1, !P1 ;  /* 0x000000010400780c */ /* 0x000fe40004fc5470 */
[----:B------:R-:W-:Y:S02]  /*5730*/  PLOP3.LUT P2, PT, PT, PT, UP1, 0x80, 0x8 ;  /* 0x000000000008781c */ /* 0x000fe40003f4f018 */
[----:B------:R-:W-:Y:S02]  /*5740*/  LEA.HI R5, R44, R44, RZ, 0x1 ;  /* 0x0000002c2c057211 */ /* 0x000fe400078f08ff */
[----:B------:R-:W-:Y:S02]  /*5750*/  SEL R4, RZ, 0xffffffff, P4 ;  /* 0xffffffffff047807 */ /* 0x000fe40002000000 */
[----:B------:R-:W-:Y:S01]  /*5760*/  P2R R114, PR, RZ, 0x40 ;  /* 0x00000040ff727803 */ /* 0x000fe20000000000 */
[C---:B------:R-:W-:Y:S01]  /*5770*/  IMAD.SHL.U32 R3, R5.reuse, 0x40, RZ ;  /* 0x0000004005037824 */ /* 0x040fe200078e00ff */
[----:B------:R-:W-:Y:S03]  /*5780*/  LOP3.LUT R5, R5, 0xffe, RZ, 0xc0, !PT ;  /* 0x00000ffe05057812 */ /* 0x000fe600078ec0ff */
[----:B------:R-:W-:Y:S02]  /*5790*/  @P6 SHF.L.U32 R9, R104, 0x1f, RZ ;  /* 0x0000001f68096819 */ /* 0x000fe400000006ff */
[----:B------:R-:W-:Y:S01]  /*57a0*/  @P2 SEL R4, R7, R4, !P3 ;  /* 0x0000000407042207 */ /* 0x000fe20005800000 */
[----:B------:R-:W-:Y:S01]  /*57b0*/  IMAD.IADD R48, R44, 0x1, -R5 ;  /* 0x000000012c307824 */ /* 0x000fe200078e0a05 */
[----:B------:R-:W1:Y:S01]  /*57c0*/  @P6 SYNCS.PHASECHK.TRANS64.TRYWAIT P1, [R0+URZ+0x80], R9 ;  /* 0x00008009000065a7 */ /* 0x000e6200080211ff */
[----:B------:R-:W-:Y:S02]  /*57d0*/  LOP3.LUT R3, R3, 0xffffff80, RZ, 0xc0, !PT ;  /* 0xffffff8003037812 */ /* 0x000fe400078ec0ff */
[----:B------:R-:W-:Y:S03]  /*57e0*/  LOP3.LUT R4, R4, 0x1, RZ, 0xc0, !PT ;  /* 0x0000000104047812 */ /* 0x000fe600078ec0ff */
[----:B------:R-:W-:Y:S01]  /*57f0*/  IMAD.IADD R3, R46, 0x1, R3 ;  /* 0x000000012e037824 */ /* 0x000fe200078e0203 */
[----:B------:R-:W-:Y:S03]  /*5800*/  ISETP.NE.U32.AND P5, PT, R4, 0x1, PT ;  /* 0x000000010400780c */ /* 0x000fe60003fa5070 */
[----:B------:R-:W-:Y:S01]  /*5810*/  IMAD R48, R48, 0x100000, R3 ;  /* 0x0010000030307824 */ /* 0x000fe200078e0203 */
[----:B------:R-:W-:Y:S01]  /*5820*/  P2R R124, PR, RZ, 0x20 ;  /* 0x00000020ff7c7803 */ /* 0x000fe20000000000 */
[----:B------:R3:W4:Y:S01]  /*5830*/  SYNCS.PHASECHK.TRANS64.TRYWAIT P0, [R113+URZ+0xd0], R2 ;  /* 0x0000d002710075a7 */ /* 0x00072200080011ff */
[----:B-1----:R-:W-:Y:S01]  /*5840*/  @P6 SEL R115, RZ, 0x1, !P1 ;  /* 0x00000001ff736807 */ /* 0x002fe20004800000 */
[----:B---3--:R-:W-:Y:S06]  /*5850*/  @!P6 BRA `(.L_x_91) ;  /* 0x000000000080e947 */ /* 0x008fec0003800000 */
[----:B------:R-:W-:Y:S01]  /*5860*/  @P5 IMAD R5, R105, 0x1000, R100 ;  /* 0x0000100069055824 */ /* 0x000fe200078e0264 */
[----:B------:R-:W-:Y:S01]  /*5870*/  ISETP.NE.AND P1, PT, R115, RZ, PT ;  /* 0x000000ff7300720c */ /* 0x000fe20003f25270 */
[----:B------:R-:W-:Y:S01]  /*5880*/  BSSY B0, `(.L_x_92) ;  /* 0x000000b000007945 */ /* 0x000fe20003800000 */
[----:B------:R-:W-:Y:S01]  /*5890*/  CS2R R82, SRZ ;  /* 0x0000000000527805 */ /* 0x000fe2000001ff00 */
[----:B------:R-:W-:Y:S01]  /*58a0*/  @P5 VIADD R4, R5, UR49 ;  /* 0x0000003105045c36 */ /* 0x000fe20008000000 */
[----:B------:R-:W-:Y:S02]  /*58b0*/  CS2R R80, SRZ ;  /* 0x0000000000507805 */ /* 0x000fe4000001ff00 */
[----:B------:R-:W-:Y:S02]  /*58c0*/  CS2R R86, SRZ ;  /* 0x0000000000567805 */ /* 0x000fe4000001ff00 */
[----:B------:R-:W-:Y:S01]  /*58d0*/  CS2R R84, SRZ ;  /* 0x0000000000547805 */ /* 0x000fe2000001ff00 */
[----:B------:R-:W-:Y:S04]  /*58e0*/  @P5 IMAD R4, R108, -0x10, R4 ;  /* 0xfffffff06c045824 */ /* 0x000fe800078e0204 */
[----:B------:R-:W-:Y:S05]  /*58f0*/  @P1 BRA `(.L_x_93) ;  /* 0x00000000000c1947 */ /* 0x000fea0003800000 */
[----:B------:R-:W-:Y:S04]  /*5900*/  SHF.L.U32 R3, R104, 0x1f, RZ ;  /* 0x0000001f68037819 */ /* 0x000fe800000006ff */
[----:B------:R-:W1:Y:S02]  /*5910*/  SYNCS.PHASECHK.TRANS64.TRYWAIT P1, [R0+URZ+0x80], R3 ;  /* 0x00008003000075a7 */ /* 0x000e6400080211ff */
[----:B-1----:R-:W-:Y:S05]  /*5920*/  @!P1 BRA `(.L_x_94) ;  /* 0x0000002400509947 */ /* 0x002fea0003800000 */
.L_x_93:
[----:B------:R-:W-:Y:S05]  /*5930*/  BSYNC B0 ;  /* 0x0000000000007941 */ /* 0x000fea0003800000 */
.L_x_92:
[----:B------:R-:W-:Y:S01]  /*5940*/  ISETP.NE.AND P1, PT, R124, RZ, PT ;  /* 0x000000ff7c00720c */ /* 0x000fe20003f25270 */
[----:B-1----:R-:W-:Y:S02]  /*5950*/  VIADD R3, R0, 0x90 ;  /* 0x0000009000037836 */ /* 0x002fe40000000000 */
[----:B------:R-:W-:Y:S02]  /*5960*/  IMAD.U32 R0, RZ, RZ, UR37 ;  /* 0x00000025ff007e24 */ /* 0x000fe4000f8e00ff */
[----:B------:R-:W-:Y:S03]  /*5970*/  VIADD R105, R105, 0x1 ;  /* 0x0000000169697836 */ /* 0x000fe60000000000 */
[----:B------:R-:W-:Y:S05]  /*5980*/  PRMT R0, R0, 0x654, R3 ;  /* 0x0000065400007816 */ /* 0x000fea0000000003 */
[----:B------:R1:W3:Y:S04]  /*5990*/  @P1 LDS.128 R80, [R5+UR49+0x200] ;  /* 0x0002003105501984 */ /* 0x0002e80008000c00 */
[----:B------:R1:W1:Y:S01]  /*59a0*/  @P1 LDS.128 R84, [R4+0x210] ;  /* 0x0002100004541984 */ /* 0x0002620000000c00 */
[C---:B------:R-:W-:Y:S01]  /*59b0*/  ISETP.NE.AND P1, PT, R105.reuse, 0x2, PT ;  /* 0x000000026900780c */ /* 0x040fe20003f25270 */
[----:B------:R-:W-:Y:S01]  /*59c0*/  @!PT LDS RZ, [RZ] ;  /* 0x00000000fffff984 */ /* 0x000fe20000000800 */
[----:B------:R-:W-:Y:S01]  /*59d0*/  @!PT LDS RZ, [RZ] ;  /* 0x00000000fffff984 */ /* 0x000fe20000000800 */
[----:B------:R-:W-:Y:S01]  /*59e0*/  @!PT LDS RZ, [RZ] ;  /* 0x00000000fffff984 */ /* 0x000fe20000000800 */
[----:B------:R-:W-:Y:S01]  /*59f0*/  @!PT LDS RZ, [RZ] ;  /* 0x00000000fffff984 */ /* 0x000fe20000000800 */
[----:B------:R5:W-:Y:S06]  /*5a00*/  MEMBAR.ALL.CTA ;  /* 0x0000000000007992 */ /* 0x000bec0000008000 */
[----:B-----5:R-:W5:Y:S01]  /*5a10*/  FENCE.VIEW.ASYNC.S ;  /* 0x00000000000073c6 */ /* 0x020f620000000000 */
[----:B------:R-:W-:Y:S02]  /*5a20*/  SEL R3, RZ, 0x1, P1 ;  /* 0x00000001ff037807 */ /* 0x000fe40000800000 */
[----:B------:R-:W-:Y:S02]  /*5a30*/  SEL R105, R105, RZ, P1 ;  /* 0x000000ff69697207 */ /* 0x000fe40000800000 */
[----:B------:R-:W-:Y:S01]  /*5a40*/  LOP3.LUT R104, R104, R3, RZ, 0x3c, !PT ;  /* 0x0000000368687212 */ /* 0x000fe200078e3cff */
[----:B-----5:R1:W-:Y:S06]  /*5a50*/  SYNCS.ARRIVE.TRANS64.RED.A1T0 RZ, [R0+URZ], RZ ;  /* 0x000000ff00ff79a7 */ /* 0x0203ec00081004ff */
.L_x_91:
[----:B------:R-:W-:Y:S05]  /*5a60*/  BSYNC B1 ;  /* 0x0000000000017941 */ /* 0x000fea0003800000 */
.L_x_90:
[----:B-1----:R-:W-:Y:S04]  /*5a70*/  SHF.R.U32.HI R0, RZ, 0x15, R48 ;  /* 0x00000015ff007819 */ /* 0x002fe80000011630 */
[----:B------:R-:W-:Y:S01]  /*5a80*/  LOP3.LUT P1, RZ, R0, 0x3, R101, 0x48, !PT ;  /* 0x0000000300ff7812 */ /* 0x000fe20007824865 */
[----:B------:R-:W-:Y:S01]  /*5a90*/  @!UPT UIADD3 URZ, UPT, UPT, URZ, URZ, URZ ;  /* 0x000000fffffff290 */ /* 0x000fe2000fffe0ff */
[----:B----4-:R-:W-:Y:S11]  /*5aa0*/  @P0 BRA `(.L_x_95) ;  /* 0x0000000000080947 */ /* 0x010ff60003800000 */
[----:B------:R-:W1:Y:S02]  /*5ab0*/  SYNCS.PHASECHK.TRANS64.TRYWAIT P0, [R113+URZ+0xd0], R2 ;  /* 0x0000d002710075a7 */ /* 0x000e6400080011ff */
[----:B-1----:R-:W-:Y:S05]  /*5ac0*/  @!P0 BRA `(.L_x_96) ;  /* 0x0000002000fc8947 */ /* 0x002fea0003800000 */
.L_x_95:
[----:B------:R-:W-:Y:S05]  /*5ad0*/  @!P1 BRA `(.L_x_97) ;  /* 0x0000000000409947 */ /* 0x000fea0003800000 */
[----:B------:R-:W4:Y:S01]  /*5ae0*/  LDCU.64 UR8, c[0x4][0x70] ;  /* 0x01000e00ff0877ac */ /* 0x000f220008000a00 */
[----:B------:R-:W-:Y:S01]  /*5af0*/  MOV R3, 0x0 ;  /* 0x0000000000037802 */ /* 0x000fe20000000f00 */
[----:B------:R-:W-:Y:S02]  /*5b00*/  HFMA2 R12, -RZ, RZ, 0, 5.9604644775390625e-08 ;  /* 0x00000001ff0c7431 */ /* 0x000fe400000001ff */
[----:B------:R-:W-:Y:S02]  /*5b10*/  IMAD.MOV.U32 R8, RZ, RZ, 0x192 ;  /* 0x00000192ff087424 */ /* 0x000fe400078e00ff */
[----:B------:R-:W-:Y:S01]  /*5b20*/  IMAD.MOV.U32 R13, RZ, RZ, RZ ;  /* 0x000000ffff0d7224 */ /* 0x000fe200078e00ff */
[----:B------:R-:W5:Y:S01]  /*5b30*/  LDCU.64 UR6, c[0x4][0x78] ;  /* 0x01000f00ff0677ac */ /* 0x000f620008000a00 */
[----:B-1----:R-:W1:Y:S01]  /*5b40*/  LDC.64 R2, c[0x4][R3] ;  /* 0x0100000003027b82 */ /* 0x002e620000000a00 */
[----:B------:R-:W2:Y:S01]  /*5b50*/  LDCU.64 UR4, c[0x4][0x10] ;  /* 0x01000200ff0477ac */ /* 0x000ea20008000a00 */
[----:B----4-:R-:W-:Y:S01]  /*5b60*/  MOV R5, UR9 ;  /* 0x0000000900057c02 */ /* 0x010fe20008000f00 */
[----:B------:R-:W-:Y:S01]  /*5b70*/  IMAD.U32 R4, RZ, RZ, UR8 ;  /* 0x00000008ff047e24 */ /* 0x000fe2000f8e00ff */
[----:B-----5:R-:W-:Y:S01]  /*5b80*/  MOV R7, UR7 ;  /* 0x0000000700077c02 */ /* 0x020fe20008000f00 */
[----:B------:R-:W-:Y:S01]  /*5b90*/  IMAD.U32 R6, RZ, RZ, UR6 ;  /* 0x00000006ff067e24 */ /* 0x000fe2000f8e00ff */
[----:B--2---:R-:W-:Y:S01]  /*5ba0*/  MOV R11, UR5 ;  /* 0x00000005000b7c02 */ /* 0x004fe20008000f00 */
[----:B------:R-:W-:Y:S02]  /*5bb0*/  IMAD.U32 R10, RZ, RZ, UR4 ;  /* 0x00000004ff0a7e24 */ /* 0x000fe4000f8e00ff */
[----:B------:R-:W-:Y:S07]  /*5bc0*/  LEPC R20, `(.L_x_97) ;  /* 0x000000001014794e */ /* 0x000fee0000000000 */
[----:B-1-3--:R-:W-:Y:S05]  /*5bd0*/  CALL.ABS.NOINC R2 ;  /* 0x0000000002007343 */ /* 0x00afea0003c00000 */
.L_x_97:
[-C--:B---3--:R-:W-:Y:S01]  /*5be0*/  F2FP.F16.E4M3.UNPACK_B R51, R80.reuse ;  /* 0x00000050ff33723e */ /* 0x088fe200020006ff */
[----:B------:R-:W-:Y:S05]  /*5bf0*/  WARPSYNC.ALL ;  /* 0x0000000000007948 */ /* 0x000fea0003800000 */
[----:B------:R-:W-:Y:S01]  /*5c00*/  R2UR UR4, R48 ;  /* 0x00000000300472ca */ /* 0x000fe200000e0000 */
[--C-:B------:R-:W-:Y:S01]  /*5c10*/  HADD2.F32 R50, -RZ, R51.reuse.H0_H0 ;  /* 0x20000033ff327230 */ /* 0x100fe20000004100 */
[----:B------:R-:W-:Y:S01]  /*5c20*/  F2FP.F16.E4M3.UNPACK_B R53, R80.H1 ;  /* 0x00000050ff35723e */ /* 0x000fe200030006ff */
[----:B------:R-:W-:Y:S01]  /*5c30*/  HADD2.F32 R51, -RZ, R51.H1_H1 ;  /* 0x30000033ff337230 */ /* 0x000fe20000004100 */
[-C--:B------:R-:W-:Y:S01]  /*5c40*/  F2FP.F16.E4M3.UNPACK_B R55, R81.reuse ;  /* 0x00000051ff37723e */ /* 0x080fe200020006ff */
[----:B------:R-:W-:Y:S01]  /*5c50*/  BSSY.RECONVERGENT B0, `(.L_x_98) ;  /* 0x0000099000007945 */ /* 0x000fe20003800200 */
[----:B------:R-:W-:Y:S01]  /*5c60*/  F2FP.F16.E4M3.UNPACK_B R57, R81.H1 ;  /* 0x00000051ff39723e */ /* 0x000fe200030006ff */
[--C-:B------:R-:W-:Y:S01]  /*5c70*/  HADD2.F32 R52, -RZ, R53.reuse.H0_H0 ;  /* 0x20000035ff347230 */ /* 0x100fe20000004100 */
[-C--:B------:R-:W-:Y:S01]  /*5c80*/  F2FP.F16.E4M3.UNPACK_B R59, R82.reuse ;  /* 0x00000052ff3b723e */ /* 0x080fe200020006ff */
[----:B------:R-:W-:Y:S01]  /*5c90*/  HADD2.F32 R54, -RZ, R53.H1_H1 ;  /* 0x30000035ff367230 */ /* 0x000fe20000004100 */
[----:B------:R-:W-:Y:S01]  /*5ca0*/  F2FP.F16.E4M3.UNPACK_B R61, R82.H1 ;  /* 0x00000052ff3d723e */ /* 0x000fe200030006ff */
[--C-:B------:R-:W-:Y:S01]  /*5cb0*/  HADD2.F32 R53, -RZ, R55.reuse.H0_H0 ;  /* 0x20000037ff357230 */ /* 0x100fe20000004100 */
[-C--:B------:R-:W-:Y:S01]  /*5cc0*/  F2FP.F16.E4M3.UNPACK_B R63, R83.reuse ;  /* 0x00000053ff3f723e */ /* 0x080fe200020006ff */
[----:B------:R-:W-:Y:S01]  /*5cd0*/  LDTM.16dp32bit_t0_t15.x32 R4, tmem[UR4] ;  /* 0x00000004000479ee */ /* 0x000fe20008a80000 */
[----:B------:R-:W2:Y:S01]  /*5ce0*/  LDTM.16dp32bit_t16_t31.x32 R4, tmem[UR4+0x20] ;  /* 0x00002004000479ee */ /* 0x000ea20008aa0000 */
[----:B------:R-:W-:Y:S01]  /*5cf0*/  SHF.L.U32 R125, R102, 0x4, RZ ;  /* 0x00000004667d7819 */ /* 0x000fe200000006ff */
[----:B------:R-:W-:Y:S01]  /*5d00*/  HADD2.F32 R56, -RZ, R55.H1_H1 ;  /* 0x30000037ff387230 */ /* 0x000fe20000004100 */
[----:B------:R-:W-:Y:S01]  /*5d10*/  ISETP.NE.AND P6, PT, R114, RZ, PT ;  /* 0x000000ff7200720c */ /* 0x000fe20003fc5270 */
[----:B------:R-:W-:Y:S01]  /*5d20*/  HADD2.F32 R60, -RZ, R59.H1_H1 ;  /* 0x3000003bff3c7230 */ /* 0x000fe20000004100 */
[----:B------:R-:W-:Y:S01]  /*5d30*/  IADD3 R114, PT, PT, R100, UR49, RZ ;  /* 0x0000003164727c10 */ /* 0x000fe2000fffe0ff */
[----:B------:R-:W-:Y:S01]  /*5d40*/  HADD2.F32 R64, -RZ, R63.H1_H1 ;  /* 0x3000003fff407230 */ /* 0x000fe20000004100 */
[----:B------:R-:W-:Y:S01]  /*5d50*/  F2FP.F16.E4M3.UNPACK_B R65, R83.H1 ;  /* 0x00000053ff41723e */ /* 0x000fe200030006ff */
[--C-:B------:R-:W-:Y:S01]  /*5d60*/  HADD2.F32 R55, -RZ, R57.reuse.H0_H0 ;  /* 0x20000039ff377230 */ /* 0x100fe20000004100 */
[----:B------:R-:W-:Y:S01]  /*5d70*/  IADD3 R114, PT, PT, R114, R125, RZ ;  /* 0x0000007d72727210 */ /* 0x000fe20007ffe0ff */
[----:B------:R-:W-:Y:S01]  /*5d80*/  HADD2.F32 R58, -RZ, R57.H1_H1 ;  /* 0x30000039ff3a7230 */ /* 0x000fe20000004100 */
[-C--:B------:R-:W-:Y:S01]  /*5d90*/  F2FP.F16.E4M3.UNPACK_B R67, R84.reuse ;  /* 0x00000054ff43723e */ /* 0x080fe200020006ff */
[----:B------:R-:W-:Y:S01]  /*5da0*/  HADD2.F32 R57, -RZ, R59.H0_H0 ;  /* 0x2000003bff397230 */ /* 0x000fe20000004100 */
[----:B------:R-:W-:Y:S01]  /*5db0*/  F2FP.F16.E4M3.UNPACK_B R69, R84.H1 ;  /* 0x00000054ff45723e */ /* 0x000fe200030006ff */
[----:B------:R-:W-:Y:S01]  /*5dc0*/  HADD2.F32 R59, -RZ, R61.H0_H0 ;  /* 0x2000003dff3b7230 */ /* 0x000fe20000004100 */
[-C--:B------:R-:W-:Y:S01]  /*5dd0*/  F2FP.F16.E4M3.UNPACK_B R71, R85.reuse ;  /* 0x00000055ff47723e */ /* 0x080fe200020006ff */
[----:B------:R-:W-:Y:S01]  /*5de0*/  HADD2.F32 R68, -RZ, R67.H1_H1 ;  /* 0x30000043ff447230 */ /* 0x000fe20000004100 */
[----:B------:R-:W-:Y:S01]  /*5df0*/  F2FP.F16.E4M3.UNPACK_B R73, R85.H1 ;  /* 0x00000055ff49723e */ /* 0x000fe200030006ff */
[----:B------:R-:W-:Y:S01]  /*5e00*/  HADD2.F32 R62, -RZ, R61.H1_H1 ;  /* 0x3000003dff3e7230 */ /* 0x000fe20000004100 */
[-C--:B------:R-:W-:Y:S01]  /*5e10*/  F2FP.F16.E4M3.UNPACK_B R75, R86.reuse ;  /* 0x00000056ff4b723e */ /* 0x080fe200020006ff */
[----:B------:R-:W-:Y:S01]  /*5e20*/  HADD2.F32 R61, -RZ, R63.H0_H0 ;  /* 0x2000003fff3d7230 */ /* 0x000fe20000004100 */
[----:B------:R-:W-:Y:S01]  /*5e30*/  F2FP.F16.E4M3.UNPACK_B R77, R86.H1 ;  /* 0x00000056ff4d723e */ /* 0x000fe200030006ff */
[----:B------:R-:W-:Y:S01]  /*5e40*/  HADD2.F32 R72, -RZ, R71.H1_H1 ;  /* 0x30000047ff487230 */ /* 0x000fe20000004100 */
[----:B------:R-:W-:Y:S01]  /*5e50*/  F2FP.F16.E4M3.UNPACK_B R79, R87.H1 ;  /* 0x00000057ff4f723e */ /* 0x000fe200030006ff */
[C---:B--2---:R-:W-:Y:S01]  /*5e60*/  FMUL R0, R47.reuse, R4 ;  /* 0x000000042f007220 */ /* 0x044fe20000400000 */
[C---:B-1----:R-:W-:Y:S01]  /*5e70*/  FMUL R2, R47.reuse, R5 ;  /* 0x000000052f027220 */ /* 0x042fe20000400000 */
[C---:B------:R-:W-:Y:S01]  /*5e80*/  FMUL R4, R47.reuse, R8 ;  /* 0x000000082f047220 */ /* 0x040fe20000400000 */
[----:B------:R-:W-:Y:S01]  /*5e90*/  FMUL R5, R47, R9 ;  /* 0x000000092f057220 */ /* 0x000fe20000400000 */
[C---:B------:R-:W-:Y:S01]  /*5ea0*/  FFMA R0, R49.reuse, R50, R0 ;  /* 0x0000003231007223 */ /* 0x040fe20000000000 */
[----:B------:R-:W-:Y:S01]  /*5eb0*/  FFMA R2, R49, R51, R2 ;  /* 0x0000003331027223 */ /* 0x000fe20000000002 */
[C---:B------:R-:W-:Y:S01]  /*5ec0*/  FMUL R8, R47.reuse, R12 ;  /* 0x0000000c2f087220 */ /* 0x040fe20000400000 */
[C---:B------:R-:W-:Y:S01]  /*5ed0*/  FMUL R9, R47.reuse, R13 ;  /* 0x0000000d2f097220 */ /* 0x040fe20000400000 */
[C---:B------:R-:W-:Y:S01]  /*5ee0*/  FMUL R12, R47.reuse, R16 ;  /* 0x000000102f0c7220 */ /* 0x040fe20000400000 */
[C---:B------:R-:W-:Y:S01]  /*5ef0*/  FMUL R13, R47.reuse, R17 ;  /* 0x000000112f0d7220 */ /* 0x040fe20000400000 */
[C---:B------:R-:W-:Y:S01]  /*5f00*/  FMUL R16, R47.reuse, R20 ;  /* 0x000000142f107220 */ /* 0x040fe20000400000 */
[C---:B------:R-:W-:Y:S01]  /*5f10*/  FMUL R17, R47.reuse, R21 ;  /* 0x000000152f117220 */ /* 0x040fe20000400000 */
[C---:B------:R-:W-:Y:S01]  /*5f20*/  FMUL R20, R47.reuse, R24 ;  /* 0x000000182f147220 */ /* 0x040fe20000400000 */
[C---:B------:R-:W-:Y:S01]  /*5f30*/  FMUL R21, R47.reuse, R25 ;  /* 0x000000192f157220 */ /* 0x040fe20000400000 */
[----:B------:R-:W-:Y:S02]  /*5f40*/  HADD2.F32 R76, -RZ, R75.H1_H1 ;  /* 0x3000004bff4c7230 */ /* 0x000fe40000004100 */
[C---:B------:R-:W-:Y:S01]  /*5f50*/  FMUL R24, R47.reuse, R28 ;  /* 0x0000001c2f187220 */ /* 0x040fe20000400000 */
[C---:B------:R-:W-:Y:S01]  /*5f60*/  FMUL R25, R47.reuse, R29 ;  /* 0x0000001d2f197220 */ /* 0x040fe20000400000 */
[C---:B------:R-:W-:Y:S01]  /*5f70*/  FMUL R28, R47.reuse, R32 ;  /* 0x000000202f1c7220 */ /* 0x040fe20000400000 */
[C---:B------:R-:W-:Y:S01]  /*5f80*/  FMUL R29, R47.reuse, R33 ;  /* 0x000000212f1d7220 */ /* 0x040fe20000400000 */
[C---:B------:R-:W-:Y:S01]  /*5f90*/  FMUL R3, R47.reuse, R6 ;  /* 0x000000062f037220 */ /* 0x040fe20000400000 */
[C---:B------:R-:W-:Y:S01]  /*5fa0*/  FMUL R7, R47.reuse, R7 ;  /* 0x000000072f077220 */ /* 0x040fe20000400000 */
[C---:B------:R-:W-:Y:S01]  /*5fb0*/  FMUL R6, R47.reuse, R10 ;  /* 0x0000000a2f067220 */ /* 0x040fe20000400000 */
[----:B------:R-:W-:Y:S01]  /*5fc0*/  FMUL R11, R47, R11 ;  /* 0x0000000b2f0b7220 */ /* 0x000fe20000400000 */
[C---:B------:R-:W-:Y:S01]  /*5fd0*/  FFMA R3, R49.reuse, R52, R3 ;  /* 0x0000003431037223 */ /* 0x040fe20000000003 */
[C---:B------:R-:W-:Y:S01]  /*5fe0*/  FFMA R7, R49.reuse, R54, R7 ;  /* 0x0000003631077223 */ /* 0x040fe20000000007 */
[C---:B------:R-:W-:Y:S01]  /*5ff0*/  FFMA R4, R49.reuse, R53, R4 ;  /* 0x0000003531047223 */ /* 0x040fe20000000004 */
[----:B------:R-:W-:Y:S01]  /*6000*/  F2FP.F16.E4M3.UNPACK_B R50, R87 ;  /* 0x00000057ff32723e */ /* 0x000fe200020006ff */
[C---:B------:R-:W-:Y:S01]  /*6010*/  FFMA R5, R49.reuse, R56, R5 ;  /* 0x0000003831057223 */ /* 0x040fe20000000005 */
[----:B------:R-:W-:Y:S01]  /*6020*/  FFMA R6, R49, R55, R6 ;  /* 0x0000003731067223 */ /* 0x000fe20000000006 */
[----:B------:R-:W-:Y:S01]  /*6030*/  F2FP.SATFINITE.E4M3.F32.PACK_AB_MERGE_C R117, R7, R3, RZ ;  /* 0x000000030775723e */ /* 0x000fe200048070ff */
[C---:B------:R-:W-:Y:S01]  /*6040*/  FFMA R11, R49.reuse, R58, R11 ;  /* 0x0000003a310b7223 */ /* 0x040fe2000000000b */
[C---:B------:R-:W-:Y:S01]  /*6050*/  FFMA R8, R49.reuse, R57, R8 ;  /* 0x0000003931087223 */ /* 0x040fe20000000008 */
[----:B------:R-:W-:Y:S01]  /*6060*/  ISETP.NE.AND P0, PT, R110, RZ, PT ;  /* 0x000000ff6e00720c */ /* 0x000fe20003f05270 */
[----:B------:R-:W-:Y:S01]  /*6070*/  FFMA R9, R49, R60, R9 ;  /* 0x0000003c31097223 */ /* 0x000fe20000000009 */
[----:B------:R-:W-:Y:S01]  /*6080*/  F2FP.SATFINITE.E4M3.F32.PACK_AB_MERGE_C R116, R2, R0, R117 ;  /* 0x000000000274723e */ /* 0x000fe20004807075 */
[--C-:B------:R-:W-:Y:S01]  /*6090*/  HADD2.F32 R51, -RZ, R50.reuse.H0_H0 ;  /* 0x20000032ff337230 */ /* 0x100fe20000004100 */
[----:B------:R-:W-:Y:S01]  /*60a0*/  F2FP.SATFINITE.E4M3.F32.PACK_AB_MERGE_C R117, R11, R6, RZ ;  /* 0x000000060b75723e */ /* 0x000fe200048070ff */
[----:B------:R-:W-:Y:S02]  /*60b0*/  HADD2.F32 R50, -RZ, R50.H1_H1 ;  /* 0x30000032ff327230 */ /* 0x000fe40000004100 */
[C---:B------:R-:W-:Y:S01]  /*60c0*/  FMUL R10, R47.reuse, R14 ;  /* 0x0000000e2f0a7220 */ /* 0x040fe20000400000 */
[----:B------:R-:W-:Y:S01]  /*60d0*/  FMUL R15, R47, R15 ;  /* 0x0000000f2f0f7220 */ /* 0x000fe20000400000 */
[--C-:B------:R-:W-:Y:S01]  /*60e0*/  HADD2.F32 R63, -RZ, R65.reuse.H0_H0 ;  /* 0x20000041ff3f7230 */ /* 0x100fe20000004100 */
[----:B------:R-:W-:Y:S01]  /*60f0*/  F2FP.SATFINITE.E4M3.F32.PACK_AB_MERGE_C R117, R5, R4, R117 ;  /* 0x000000040575723e */ /* 0x000fe20004807075 */
[C---:B------:R-:W-:Y:S01]  /*6100*/  FFMA R10, R49.reuse, R59, R10 ;  /* 0x0000003b310a7223 */ /* 0x040fe2000000000a */
[C---:B------:R-:W-:Y:S01]  /*6110*/  FFMA R15, R49.reuse, R62, R15 ;  /* 0x0000003e310f7223 */ /* 0x040fe2000000000f */
[C---:B------:R-:W-:Y:S01]  /*6120*/  FFMA R12, R49.reuse, R61, R12 ;  /* 0x0000003d310c7223 */ /* 0x040fe2000000000c */
[----:B------:R-:W-:Y:S01]  /*6130*/  FFMA R13, R49, R64, R13 ;  /* 0x00000040310d7223 */ /* 0x000fe2000000000d */
[----:B------:R-:W-:Y:S02]  /*6140*/  HADD2.F32 R66, -RZ, R65.H1_H1 ;  /* 0x30000041ff427230 */ /* 0x000fe40000004100 */
[C---:B------:R-:W-:Y:S01]  /*6150*/  FMUL R14, R47.reuse, R18 ;  /* 0x000000122f0e7220 */ /* 0x040fe20000400000 */
[----:B------:R-:W-:Y:S02]  /*6160*/  HADD2.F32 R65, -RZ, R67.H0_H0 ;  /* 0x20000043ff417230 */ /* 0x000fe40000004100 */
[----:B------:R-:W-:Y:S01]  /*6170*/  FMUL R19, R47, R19 ;  /* 0x000000132f137220 */ /* 0x000fe20000400000 */
[--C-:B------:R-:W-:Y:S02]  /*6180*/  HADD2.F32 R67, -RZ, R69.reuse.H0_H0 ;  /* 0x20000045ff437230 */ /* 0x100fe40000004100 */
[----:B------:R-:W-:Y:S01]  /*6190*/  FFMA R14, R49, R63, R14 ;  /* 0x0000003f310e7223 */ /* 0x000fe2000000000e */
[----:B------:R-:W-:Y:S02]  /*61a0*/  HADD2.F32 R70, -RZ, R69.H1_H1 ;  /* 0x30000045ff467230 */ /* 0x000fe40000004100 */
[----:B------:R-:W-:Y:S01]  /*61b0*/  FMUL R18, R47, R22 ;  /* 0x000000162f127220 */ /* 0x000fe20000400000 */
[----:B------:R-:W-:Y:S02]  /*61c0*/  HADD2.F32 R69, -RZ, R71.H0_H0 ;  /* 0x20000047ff457230 */ /* 0x000fe40000004100 */
[----:B------:R-:W-:Y:S01]  /*61d0*/  FFMA R19, R49, R66, R19 ;  /* 0x0000004231137223 */ /* 0x000fe20000000013 */
[----:B------:R-:W-:Y:S01]  /*61e0*/  FMUL R23, R47, R23 ;  /* 0x000000172f177220 */ /* 0x000fe20000400000 */
[C---:B------:R-:W-:Y:S01]  /*61f0*/  FFMA R16, R49.reuse, R65, R16 ;  /* 0x0000004131107223 */ /* 0x040fe20000000010 */
[C---:B------:R-:W-:Y:S01]  /*6200*/  FFMA R17, R49.reuse, R68, R17 ;  /* 0x0000004431117223 */ /* 0x040fe20000000011 */
        /* <DEDUP_REMOVED lines=23> */
[----:B------:R-:W-:Y:S01]  /*6380*/  F2FP.SATFINITE.E4M3.F32.PACK_AB_MERGE_C R118, R15, R10, RZ ;  /* 0x0000000a0f76723e */ /* 0x000fe200048070ff */
[----:B------:R-:W-:Y:S01]  /*6390*/  FFMA R28, R49, R51, R28 ;  /* 0x00000033311c7223 */ /* 0x000fe2000000001c */
[----:B------:R-:W-:Y:S01]  /*63a0*/  F2FP.SATFINITE.E4M3.F32.PACK_AB_MERGE_C R119, R19, R14, RZ ;  /* 0x0000000e1377723e */ /* 0x000fe200048070ff */
[C---:B------:R-:W-:Y:S01]  /*63b0*/  FFMA R29, R49.reuse, R50, R29 ;  /* 0x00000032311d7223 */ /* 0x040fe2000000001d */
[C---:B------:R-:W-:Y:S01]  /*63c0*/  FFMA R30, R49.reuse, R77, R30 ;  /* 0x0000004d311e7223 */ /* 0x040fe2000000001e */
[----:B------:R-:W-:Y:S01]  /*63d0*/  FFMA R35, R49, R52, R35 ;  /* 0x0000003431237223 */ /* 0x000fe20000000023 */
[----:B------:R-:W-:Y:S02]  /*63e0*/  F2FP.SATFINITE.E4M3.F32.PACK_AB_MERGE_C R118, R9, R8, R118 ;  /* 0x000000080976723e */ /* 0x000fe40004807076 */
[----:B------:R-:W-:Y:S02]  /*63f0*/  F2FP.SATFINITE.E4M3.F32.PACK_AB_MERGE_C R119, R13, R12, R119 ;  /* 0x0000000c0d77723e */ /* 0x000fe40004807077 */
[----:B------:R-:W-:Y:S02]  /*6400*/  F2FP.SATFINITE.E4M3.F32.PACK_AB_MERGE_C R120, R23, R18, RZ ;  /* 0x000000121778723e */ /* 0x000fe400048070ff */
[----:B------:R-:W-:Y:S01]  /*6410*/  F2FP.SATFINITE.E4M3.F32.PACK_AB_MERGE_C R121, R27, R22, RZ ;  /* 0x000000161b79723e */ /* 0x000fe200048070ff */
[----:B------:R1:W-:Y:S01]  /*6420*/  STS.128 [R100+UR49+0x2200], R116 ;  /* 0x0022007464007988 */ /* 0x0003e20008000c31 */
[----:B------:R-:W-:Y:S02]  /*6430*/  F2FP.SATFINITE.E4M3.F32.PACK_AB_MERGE_C R122, R31, R26, RZ ;  /* 0x0000001a1f7a723e */ /* 0x000fe400048070ff */
[----:B------:R-:W-:Y:S02]  /*6440*/  F2FP.SATFINITE.E4M3.F32.PACK_AB_MERGE_C R123, R35, R30, RZ ;  /* 0x0000001e237b723e */ /* 0x000fe400048070ff */
[----:B------:R-:W-:Y:S02]  /*6450*/  F2FP.SATFINITE.E4M3.F32.PACK_AB_MERGE_C R120, R17, R16, R120 ;  /* 0x000000101178723e */ /* 0x000fe40004807078 */
[----:B------:R-:W-:Y:S02]  /*6460*/  F2FP.SATFINITE.E4M3.F32.PACK_AB_MERGE_C R121, R21, R20, R121 ;  /* 0x000000141579723e */ /* 0x000fe40004807079 */
[----:B------:R-:W-:Y:S02]  /*6470*/  F2FP.SATFINITE.E4M3.F32.PACK_AB_MERGE_C R122, R25, R24, R122 ;  /* 0x00000018197a723e */ /* 0x000fe4000480707a */
[----:B------:R-:W-:Y:S02]  /*6480*/  F2FP.SATFINITE.E4M3.F32.PACK_AB_MERGE_C R123, R29, R28, R123 ;  /* 0x0000001c1d7b723e */ /* 0x000fe4000480707b */
[----:B------:R-:W-:Y:S02]  /*6490*/  LEA R32, R105, UR49, 0x3 ;  /* 0x0000003169207c11 */ /* 0x000fe4000f8e18ff */
[----:B------:R-:W-:Y:S01]  /*64a0*/  @P6 SHF.L.U32 R33, R104, 0x1f, RZ ;  /* 0x0000001f68216819 */ /* 0x000fe200000006ff */
[----:B------:R1:W-:Y:S01]  /*64b0*/  STS.128 [R114+0x2210], R120 ;  /* 0x0022107872007388 */ /* 0x0003e20000000c00 */
[----:B------:R-:W-:Y:S01]  /*64c0*/  @!PT LDS RZ, [RZ] ;  /* 0x00000000fffff984 */ /* 0x000fe20000000800 */
[----:B------:R-:W-:Y:S01]  /*64d0*/  @!PT LDS RZ, [RZ] ;  /* 0x00000000fffff984 */ /* 0x000fe20000000800 */
[----:B------:R-:W-:Y:S01]  /*64e0*/  @!PT LDS RZ, [RZ] ;  /* 0x00000000fffff984 */ /* 0x000fe20000000800 */
[----:B------:R-:W-:Y:S01]  /*64f0*/  @!PT LDS RZ, [RZ] ;  /* 0x00000000fffff984 */ /* 0x000fe20000000800 */
[----:B------:R2:W-:Y:S07]  /*6500*/  MEMBAR.ALL.CTA ;  /* 0x0000000000007992 */ /* 0x0005ee0000008000 */
[----:B--2---:R-:W2:Y:S02]  /*6510*/  FENCE.VIEW.ASYNC.S ;  /* 0x00000000000073c6 */ /* 0x004ea40000000000 */
[----:B--2---:R-:W-:Y:S06]  /*6520*/  BAR.SYNC.DEFER_BLOCKING 0x1, 0x80 ;  /* 0x0042000000007b1d */ /* 0x004fec0000010000 */
[----:B------:R-:W-:Y:S05]  /*6530*/  @P0 BRA `(.L_x_99) ;  /* 0x0000000000280947 */ /* 0x000fea0003800000 */
[----:B------:R-:W-:Y:S02]  /*6540*/  UIADD3 UR4, UPT, UPT, UR49, 0x2200, URZ ;  /* 0x0000220031047890 */ /* 0x000fe4000fffe0ff */
[----:B------:R-:W-:Y:S01]  /*6550*/  UIADD3 UR6, UP0, UPT, UR52, 0x680, URZ ;  /* 0x0000068034067890 */ /* 0x000fe2000ff1e0ff */
[----:B------:R-:W-:Y:S03]  /*6560*/  UMOV UR43, UR36 ;  /* 0x00000024002b7c82 */ /* 0x000fe60008000000 */
[----:B------:R-:W-:Y:S01]  /*6570*/  MOV R109, UR4 ;  /* 0x00000004006d7c02 */ /* 0x000fe20008000f00 */
[----:B------:R-:W-:Y:S03]  /*6580*/  UIADD3.X UR7, UPT, UPT, URZ, UR53, URZ, UP0, !UPT ;  /* 0x00000035ff077290 */ /* 0x000fe600087fe4ff */
[----:B------:R-:W-:Y:S11]  /*6590*/  R2UR UR40, R109 ;  /* 0x000000006d2872ca */ /* 0x000ff600000e0000 */
[----:B------:R-:W-:Y:S02]  /*65a0*/  @!UPT UIADD3 URZ, UPT, UPT, URZ, URZ, URZ ;  /* 0x000000fffffff290 */ /* 0x000fe4000fffe0ff */
[----:B------:R2:W-:Y:S01]  /*65b0*/  UTMASTG.3D [UR40], [UR6] ;  /* 0x00000028060073b5 */ /* 0x0005e20008010000 */
[----:B------:R0:W-:Y:S01]  /*65c0*/  UTMACMDFLUSH ;  /* 0x00000000000079b7 */ /* 0x0001e20000000000 */
[----:B--2---:R-:W-:Y:S04]  /*65d0*/  DEPBAR.LE SB0, 0x1 ;  /* 0x000080400000791a */ /* 0x004fe80000000000 */
.L_x_99:
[----:B------:R-:W-:Y:S05]  /*65e0*/  BSYNC.RECONVERGENT B0 ;  /* 0x0000000000007941 */ /* 0x000fea0003800200 */
.L_x_98:
[----:B------:R-:W-:Y:S06]  /*65f0*/  BAR.SYNC.DEFER_BLOCKING 0x1, 0x80 ;  /* 0x0042000000007b1d */ /* 0x000fec0000010000 */
[----:B------:R-:W2:Y:S01]  /*6600*/  @P6 SYNCS.PHASECHK.TRANS64.TRYWAIT P0, [R32+URZ+0x80], R33 ;  /* 0x00008021200065a7 */ /* 0x000ea200080011ff */
[----:B------:R-:W-:Y:S01]  /*6610*/  BSSY B1, `(.L_x_100) ;  /* 0x0000020000017945 */ /* 0x000fe20003800000 */
[----:B--2---:R-:W-:Y:S03]  /*6620*/  @P6 SEL R115, RZ, 0x1, !P0 ;  /* 0x00000001ff736807 */ /* 0x004fe60004000000 */
[----:B------:R-:W-:Y:S05]  /*6630*/  @!P6 BRA `(.L_x_101) ;  /* 0x000000000074e947 */ /* 0x000fea0003800000 */
[----:B------:R-:W-:Y:S01]  /*6640*/  ISETP.NE.AND P1, PT, R124, RZ, PT ;  /* 0x000000ff7c00720c */ /* 0x000fe20003f25270 */
[----:B------:R-:W-:Y:S01]  /*6650*/  BSSY B0, `(.L_x_102) ;  /* 0x0000009000007945 */ /* 0x000fe20003800000 */
[----:B------:R-:W-:Y:S11]  /*6660*/  ISETP.NE.AND P0, PT, R115, RZ, PT ;  /* 0x000000ff7300720c */ /* 0x000ff60003f05270 */
[----:B------:R-:W-:Y:S05]  /*6670*/  @P1 IMAD R0, R105, 0x1000, R100 ;  /* 0x0000100069001824 */ /* 0x000fea00078e0264 */
[----:B------:R-:W-:Y:S05]  /*6680*/  @P1 IADD3 R2, PT, PT, R0, UR49, RZ ;  /* 0x0000003100021c10 */ /* 0x000fea000fffe0ff */
[----:B------:R-:W-:Y:S01]  /*6690*/  @P1 IMAD.IADD R2, R2, 0x1, R125 ;  /* 0x0000000102021824 */ /* 0x000fe200078e027d */
[----:B------:R-:W-:Y:S06]  /*66a0*/  @P0 BRA `(.L_x_103) ;  /* 0x00000000000c0947 */ /* 0x000fec0003800000 */
[----:B------:R-:W-:Y:S04]  /*66b0*/  SHF.L.U32 R3, R104, 0x1f, RZ ;  /* 0x0000001f68037819 */ /* 0x000fe800000006ff */
[----:B------:R-:W2:Y:S02]  /*66c0*/  SYNCS.PHASECHK.TRANS64.TRYWAIT P0, [R32+URZ+0x80], R3 ;  /* 0x00008003200075a7 */ /* 0x000ea400080011ff */
[----:B--2---:R-:W-:Y:S05]  /*66d0*/  @!P0 BRA `(.L_x_104) ;  /* 0x00000018000c8947 */ /* 0x004fea0003800000 */
.L_x_103:
[----:B------:R-:W-:Y:S05]  /*66e0*/  BSYNC B0 ;  /* 0x0000000000007941 */ /* 0x000fea0003800000 */
.L_x_102:
[----:B------:R-:W-:Y:S01]  /*66f0*/  ISETP.NE.AND P0, PT, R124, RZ, PT ;  /* 0x000000ff7c00720c */ /* 0x000fe20003f05270 */
[----:B--2---:R-:W-:Y:S02]  /*6700*/  VIADD R32, R32, 0x90 ;  /* 0x0000009020207836 */ /* 0x004fe40000000000 */
[----:B------:R-:W-:Y:S02]  /*6710*/  IMAD.U32 R3, RZ, RZ, UR37 ;  /* 0x00000025ff037e24 */ /* 0x000fe4000f8e00ff */
[----:B------:R-:W-:Y:S03]  /*6720*/  VIADD R105, R105, 0x1 ;  /* 0x0000000169697836 */ /* 0x000fe60000000000 */
[----:B------:R-:W-:Y:S05]  /*6730*/  PRMT R3, R3, 0x654, R32 ;  /* 0x0000065403037816 */ /* 0x000fea0000000020 */
[----:B------:R2:W3:Y:S04]  /*6740*/  @P0 LDS.128 R80, [R0+UR49+0x200] ;  /* 0x0002003100500984 */ /* 0x0004e80008000c00 */
[----:B------:R2:W4:Y:S01]  /*6750*/  @P0 LDS.128 R84, [R2+0x210] ;  /* 0x0002100002540984 */ /* 0x0005220000000c00 */
[C---:B------:R-:W-:Y:S01]  /*6760*/  ISETP.NE.AND P0, PT, R105.reuse, 0x2, PT ;  /* 0x000000026900780c */ /* 0x040fe20003f05270 */
[----:B------:R-:W-:Y:S01]  /*6770*/  @!PT LDS RZ, [RZ] ;  /* 0x00000000fffff984 */ /* 0x000fe20000000800 */
[----:B------:R-:W-:Y:S01]  /*6780*/  @!PT LDS RZ, [RZ] ;  /* 0x00000000fffff984 */ /* 0x000fe20000000800 */
[----:B------:R-:W-:Y:S01]  /*6790*/  @!PT LDS RZ, [RZ] ;  /* 0x00000000fffff984 */ /* 0x000fe20000000800 */
[----:B------:R-:W-:Y:S01]  /*67a0*/  @!PT LDS RZ, [RZ] ;  /* 0x00000000fffff984 */ /* 0x000fe20000000800 */
[----:B------:R5:W-:Y:S06]  /*67b0*/  MEMBAR.ALL.CTA ;  /* 0x0000000000007992 */ /* 0x000bec0000008000 */
[----:B-----5:R-:W5:Y:S01]  /*67c0*/  FENCE.VIEW.ASYNC.S ;  /* 0x00000000000073c6 */ /* 0x020f620000000000 */
[----:B------:R-:W-:Y:S01]  /*67d0*/  SEL R105, R105, RZ, P0 ;  /* 0x000000ff69697207 */ /* 0x000fe20000000000 */
[----:B-----5:R5:W-:Y:S02]  /*67e0*/  SYNCS.ARRIVE.TRANS64.RED.A1T0 RZ, [R3+URZ], RZ ;  /* 0x000000ff03ff79a7 */ /* 0x020be400081004ff */
[----:B-----5:R-:W-:Y:S04]  /*67f0*/  SEL R3, RZ, 0x1, P0 ;  /* 0x00000001ff037807 */ /* 0x020fe80000000000 */
[----:B--23--:R-:W-:Y:S02]  /*6800*/  LOP3.LUT R104, R104, R3, RZ, 0x3c, !PT ;  /* 0x0000000368687212 */ /* 0x00cfe400078e3cff */
.L_x_101:
[----:B------:R-:W-:Y:S05]  /*6810*/  BSYNC B1 ;  /* 0x0000000000017941 */ /* 0x000fea0003800000 */
.L_x_100:
[----:B------:R-:W-:Y:S05]  /*6820*/  VIADD R0, R48, 0x40 ;  /* 0x0000004030007836 */ /* 0x000fea0000000000 */
[----:B------:R-:W-:Y:S04]  /*6830*/  SHF.R.U32.HI R0, RZ, 0x15, R0 ;  /* 0x00000015ff007819 */ /* 0x000fe80000011600 */
[----:B------:R-:W-:Y:S11]  /*6840*/  LOP3.LUT P0, RZ, R0, 0x3, R101, 0x48, !PT ;  /* 0x0000000300ff7812 */ /* 0x000ff60007804865 */
[----:B------:R-:W-:Y:S02]  /*6850*/  @!UPT UIADD3 URZ, UPT, UPT, URZ, URZ, URZ ;  /* 0x000000fffffff290 */ /* 0x000fe4000fffe0ff */
[----:B------:R-:W-:Y:S05]  /*6860*/  @!P0 BRA `(.L_x_105) ;  /* 0x0000000000408947 */ /* 0x000fea0003800000 */
[----:B------:R-:W2:Y:S01]  /*6870*/  LDCU.64 UR8, c[0x4][0x70] ;  /* 0x01000e00ff0877ac */ /* 0x000ea20008000a00 */
[----:B------:R-:W-:Y:S01]  /*6880*/  MOV R3, 0x0 ;  /* 0x0000000000037802 */ /* 0x000fe20000000f00 */
[----:B------:R-:W-:Y:S02]  /*6890*/  HFMA2 R12, -RZ, RZ, 0, 5.9604644775390625e-08 ;  /* 0x00000001ff0c7431 */ /* 0x000fe400000001ff */
[----:B------:R-:W-:Y:S02]  /*68a0*/  IMAD.MOV.U32 R8, RZ, RZ, 0x192 ;  /* 0x00000192ff087424 */ /* 0x000fe400078e00ff */
[----:B------:R-:W-:Y:S01]  /*68b0*/  IMAD.MOV.U32 R13, RZ, RZ, RZ ;  /* 0x000000ffff0d7224 */ /* 0x000fe200078e00ff */
[----:B------:R-:W3:Y:S01]  /*68c0*/  LDCU.64 UR6, c[0x4][0x78] ;  /* 0x01000f00ff0677ac */ /* 0x000ee20008000a00 */
[----:B------:R-:W1:Y:S01]  /*68d0*/  LDC.64 R2, c[0x4][R3] ;  /* 0x0100000003027b82 */ /* 0x000e620000000a00 */
[----:B------:R-:W5:Y:S01]  /*68e0*/  LDCU.64 UR4, c[0x4][0x10] ;  /* 0x01000200ff0477ac */ /* 0x000f620008000a00 */
[----:B--2---:R-:W-:Y:S01]  /*68f0*/  MOV R5, UR9 ;  /* 0x0000000900057c02 */ /* 0x004fe20008000f00 */
[----:B------:R-:W-:Y:S01]  /*6900*/  IMAD.U32 R4, RZ, RZ, UR8 ;  /* 0x00000008ff047e24 */ /* 0x000fe2000f8e00ff */
[----:B---3--:R-:W-:Y:S01]  /*6910*/  MOV R7, UR7 ;  /* 0x0000000700077c02 */ /* 0x008fe20008000f00 */
[----:B------:R-:W-:Y:S01]  /*6920*/  IMAD.U32 R6, RZ, RZ, UR6 ;  /* 0x00000006ff067e24 */ /* 0x000fe2000f8e00ff */
[----:B-----5:R-:W-:Y:S01]  /*6930*/  MOV R11, UR5 ;  /* 0x00000005000b7c02 */ /* 0x020fe20008000f00 */
[----:B------:R-:W-:Y:S02]  /*6940*/  IMAD.U32 R10, RZ, RZ, UR4 ;  /* 0x00000004ff0a7e24 */ /* 0x000fe4000f8e00ff */
[----:B------:R-:W-:Y:S07]  /*6950*/  LEPC R20, `(.L_x_105) ;  /* 0x000000001014794e */ /* 0x000fee0000000000 */
[----:B-1--4-:R-:W-:Y:S05]  /*6960*/  CALL.ABS.NOINC R2 ;  /* 0x0000000002007343 */ /* 0x012fea0003c00000 */
.L_x_105:
[----:B------:R-:W-:Y:S01]  /*6970*/  ISETP.NE.AND P0, PT, R110, RZ, PT ;  /* 0x000000ff6e00720c */ /* 0x000fe20003f05270 */
[----:B------:R-:W-:Y:S05]  /*6980*/  WARPSYNC.ALL ;  /* 0x0000000000007948 */ /* 0x000fea0003800000 */
[----:B------:R-:W-:Y:S01]  /*6990*/  R2UR UR4, R48 ;  /* 0x00000000300472ca */ /* 0x000fe200000e0000 */
[----:B------:R-:W-:Y:S01]  /*69a0*/  BSSY.RECONVERGENT B0, `(.L_x_106) ;  /* 0x000009c000007945 */ /* 0x000fe20003800200 */
[-C--:B------:R-:W-:Y:S02]  /*69b0*/  F2FP.F16.E4M3.UNPACK_B R51, R80.reuse ;  /* 0x00000050ff33723e */ /* 0x080fe400020006ff */
[----:B------:R-:W-:Y:S02]  /*69c0*/  F2FP.F16.E4M3.UNPACK_B R80, R80.H1 ;  /* 0x00000050ff50723e */ /* 0x000fe400030006ff */
[-C--:B------:R-:W-:Y:S01]  /*69d0*/  F2FP.F16.E4M3.UNPACK_B R55, R81.reuse ;  /* 0x00000051ff37723e */ /* 0x080fe200020006ff */
[--C-:B------:R-:W-:Y:S01]  /*69e0*/  HADD2.F32 R50, -RZ, R51.reuse.H0_H0 ;  /* 0x20000033ff327230 */ /* 0x100fe20000004100 */
[----:B------:R-:W-:Y:S01]  /*69f0*/  F2FP.F16.E4M3.UNPACK_B R81, R81.H1 ;  /* 0x00000051ff51723e */ /* 0x000fe200030006ff */
[----:B------:R-:W-:Y:S01]  /*6a00*/  HADD2.F32 R52, -RZ, R51.H1_H1 ;  /* 0x30000033ff347230 */ /* 0x000fe20000004100 */
[-C--:B------:R-:W-:Y:S01]  /*6a10*/  F2FP.F16.E4M3.UNPACK_B R59, R82.reuse ;  /* 0x00000052ff3b723e */ /* 0x080fe200020006ff */
[--C-:B------:R-:W-:Y:S01]  /*6a20*/  HADD2.F32 R51, -RZ, R80.reuse.H0_H0 ;  /* 0x20000050ff337230 */ /* 0x100fe20000004100 */
[----:B------:R-:W-:Y:S01]  /*6a30*/  F2FP.F16.E4M3.UNPACK_B R82, R82.H1 ;  /* 0x00000052ff52723e */ /* 0x000fe200030006ff */
[----:B------:R-:W-:Y:S01]  /*6a40*/  LDTM.16dp32bit_t0_t15.x32 R4, tmem[UR4+0x40] ;  /* 0x00004004000479ee */ /* 0x000fe20008a80000 */
[----:B------:R-:W2:Y:S01]  /*6a50*/  LDTM.16dp32bit_t16_t31.x32 R4, tmem[UR4+0x60] ;  /* 0x00006004000479ee */ /* 0x000ea20008aa0000 */
[----:B------:R-:W-:Y:S01]  /*6a60*/  NOP ;  /* 0x0000000000007918 */ /* 0x000fe20000000000 */
[--C-:B------:R-:W-:Y:S01]  /*6a70*/  HADD2.F32 R53, -RZ, R55.reuse.H0_H0 ;  /* 0x20000037ff357230 */ /* 0x100fe20000004100 */
[----:B------:R-:W-:Y:S01]  /*6a80*/  R2UR UR5, R113 ;  /* 0x00000000710572ca */ /* 0x000fe200000e0000 */
[----:B------:R-:W-:Y:S01]  /*6a90*/  HADD2.F32 R56, -RZ, R55.H1_H1 ;  /* 0x30000037ff387230 */ /* 0x000fe20000004100 */
[----:B------:R-:W-:Y:S01]  /*6aa0*/  F2FP.F16.E4M3.UNPACK_B R63, R83 ;  /* 0x00000053ff3f723e */ /* 0x000fe200020006ff */
[--C-:B------:R-:W-:Y:S01]  /*6ab0*/  HADD2.F32 R57, -RZ, R59.reuse.H0_H0 ;  /* 0x2000003bff397230 */ /* 0x100fe20000004100 */
[----:B----4-:R-:W-:Y:S01]  /*6ac0*/  F2FP.F16.E4M3.UNPACK_B R67, R84 ;  /* 0x00000054ff43723e */ /* 0x010fe200020006ff */
[----:B------:R-:W-:Y:S01]  /*6ad0*/  HADD2.F32 R60, -RZ, R59.H1_H1 ;  /* 0x3000003bff3c7230 */ /* 0x000fe20000004100 */
[----:B------:R-:W-:Y:S01]  /*6ae0*/  F2FP.F16.E4M3.UNPACK_B R71, R85 ;  /* 0x00000055ff47723e */ /* 0x000fe200020006ff */
[--C-:B------:R-:W-:Y:S01]  /*6af0*/  HADD2.F32 R61, -RZ, R63.reuse.H0_H0 ;  /* 0x2000003fff3d7230 */ /* 0x100fe20000004100 */
[----:B------:R-:W-:Y:S01]  /*6b00*/  F2FP.F16.E4M3.UNPACK_B R75, R86 ;  /* 0x00000056ff4b723e */ /* 0x000fe200020006ff */
[----:B------:R-:W-:Y:S01]  /*6b10*/  HADD2.F32 R64, -RZ, R63.H1_H1 ;  /* 0x3000003fff407230 */ /* 0x000fe20000004100 */
[----:B------:R-:W-:Y:S01]  /*6b20*/  F2FP.F16.E4M3.UNPACK_B R77, R87 ;  /* 0x00000057ff4d723e */ /* 0x000fe200020006ff */
[--C-:B------:R-:W-:Y:S01]  /*6b30*/  HADD2.F32 R65, -RZ, R67.reuse.H0_H0 ;  /* 0x20000043ff417230 */ /* 0x100fe20000004100 */
[----:B------:R-:W-:Y:S01]  /*6b40*/  F2FP.F16.E4M3.UNPACK_B R83, R83.H1 ;  /* 0x00000053ff53723e */ /* 0x000fe200030006ff */
[----:B------:R-:W-:Y:S01]  /*6b50*/  UIADD3 UR5, UPT, UPT, UR5, 0xf0, URZ ;  /* 0x000000f005057890 */ /* 0x000fe2000fffe0ff */
[----:B------:R-:W-:Y:S01]  /*6b60*/  HADD2.F32 R67, -RZ, R67.H1_H1 ;  /* 0x30000043ff437230 */ /* 0x000fe20000004100 */
[----:B------:R-:W-:Y:S01]  /*6b70*/  F2FP.F16.E4M3.UNPACK_B R84, R84.H1 ;  /* 0x00000054ff54723e */ /* 0x000fe200030006ff */
[--C-:B------:R-:W-:Y:S01]  /*6b80*/  HADD2.F32 R69, -RZ, R71.reuse.H0_H0 ;  /* 0x20000047ff457230 */ /* 0x100fe20000004100 */
[----:B------:R-:W-:Y:S01]  /*6b90*/  UPRMT UR5, UR37, 0x654, UR5 ;  /* 0x0000065425057896 */ /* 0x000fe20008000005 */
[----:B------:R-:W-:Y:S01]  /*6ba0*/  HADD2.F32 R72, -RZ, R71.H1_H1 ;  /* 0x30000047ff487230 */ /* 0x000fe20000004100 */
[----:B------:R-:W-:Y:S01]  /*6bb0*/  F2FP.F16.E4M3.UNPACK_B R85, R85.H1 ;  /* 0x00000055ff55723e */ /* 0x000fe200030006ff */
[--C-:B------:R-:W-:Y:S02]  /*6bc0*/  HADD2.F32 R73, -RZ, R75.reuse.H0_H0 ;  /* 0x2000004bff497230 */ /* 0x100fe40000004100 */
[C---:B--2---:R-:W-:Y:S01]  /*6bd0*/  FMUL R4, R47.reuse, R4 ;  /* 0x000000042f047220 */ /* 0x044fe20000400000 */
[C---:B------:R-:W-:Y:S01]  /*6be0*/  FMUL R5, R47.reuse, R5 ;  /* 0x000000052f057220 */ /* 0x040fe20000400000 */
[C---:B------:R-:W-:Y:S01]  /*6bf0*/  FMUL R8, R47.reuse, R8 ;  /* 0x000000082f087220 */ /* 0x040fe20000400000 */
[----:B------:R-:W-:Y:S01]  /*6c00*/  FMUL R9, R47, R9 ;  /* 0x000000092f097220 */ /* 0x000fe20000400000 */
[C---:B------:R-:W-:Y:S01]  /*6c10*/  FFMA R4, R49.reuse, R50, R4 ;  /* 0x0000003231047223 */ /* 0x040fe20000000004 */
[----:B------:R-:W-:Y:S01]  /*6c20*/  SYNCS.ARRIVE.TRANS64.RED.A1T0 RZ, [UR5], RZ ;  /* 0x000000ffffff79a7 */ /* 0x000fe20008100405 */
        /* <DEDUP_REMOVED lines=18> */
[--C-:B------:R-:W-:Y:S02]  /*6d50*/  HADD2.F32 R55, -RZ, R81.reuse.H0_H0 ;  /* 0x20000051ff377230 */ /* 0x100fe40000004100 */
[----:B------:R-:W-:Y:S01]  /*6d60*/  FMUL R10, R47, R10 ;  /* 0x0000000a2f0a7220 */ /* 0x000fe20000400000 */
[C---:B------:R-:W-:Y:S01]  /*6d70*/  FFMA R6, R49.reuse, R51, R6 ;  /* 0x0000003331067223 */ /* 0x040fe20000000006 */
[----:B------:R-:W-:Y:S02]  /*6d80*/  HADD2.F32 R58, -RZ, R81.H1_H1 ;  /* 0x30000051ff3a7230 */ /* 0x000fe40000004100 */
[C---:B------:R-:W-:Y:S01]  /*6d90*/  FFMA R7, R49.reuse, R54, R7 ;  /* 0x0000003631077223 */ /* 0x040fe20000000007 */
[C---:B------:R-:W-:Y:S01]  /*6da0*/  FFMA R8, R49.reuse, R53, R8 ;  /* 0x0000003531087223 */ /* 0x040fe20000000008 */
[C---:B------:R-:W-:Y:S01]  /*6db0*/  FFMA R9, R49.reuse, R56, R9 ;  /* 0x0000003831097223 */ /* 0x040fe20000000009 */
[----:B------:R-:W-:Y:S01]  /*6dc0*/  FFMA R10, R49, R55, R10 ;  /* 0x00000037310a7223 */ /* 0x000fe2000000000a */
[----:B------:R-:W-:Y:S01]  /*6dd0*/  HADD2.F32 R51, -RZ, R77.H0_H0 ;  /* 0x2000004dff337230 */ /* 0x000fe20000004100 */
[----:B-1----:R-:W-:Y:S01]  /*6de0*/  F2FP.SATFINITE.E4M3.F32.PACK_AB_MERGE_C R116, R7, R6, RZ ;  /* 0x000000060774723e */ /* 0x002fe200048070ff */
[C---:B------:R-:W-:Y:S01]  /*6df0*/  FMUL R11, R47.reuse, R11 ;  /* 0x0000000b2f0b7220 */ /* 0x040fe20000400000 */
[--C-:B------:R-:W-:Y:S02]  /*6e00*/  HADD2.F32 R59, -RZ, R82.reuse.H0_H0 ;  /* 0x20000052ff3b7230 */ /* 0x100fe40000004100 */
[----:B------:R-:W-:Y:S01]  /*6e10*/  FMUL R14, R47, R14 ;  /* 0x0000000e2f0e7220 */ /* 0x000fe20000400000 */
[----:B------:R-:W-:Y:S01]  /*6e20*/  HADD2.F32 R62, -RZ, R82.H1_H1 ;  /* 0x30000052ff3e7230 */ /* 0x000fe20000004100 */
[----:B------:R-:W-:Y:S01]  /*6e30*/  F2FP.SATFINITE.E4M3.F32.PACK_AB_MERGE_C R116, R5, R4, R116 ;  /* 0x000000040574723e */ /* 0x000fe20004807074 */
[C---:B------:R-:W-:Y:S01]  /*6e40*/  FFMA R11, R49.reuse, R58, R11 ;  /* 0x0000003a310b7223 */ /* 0x040fe2000000000b */
[C---:B------:R-:W-:Y:S01]  /*6e50*/  FFMA R12, R49.reuse, R57, R12 ;  /* 0x00000039310c7223 */ /* 0x040fe2000000000c */
[C---:B------:R-:W-:Y:S01]  /*6e60*/  FFMA R13, R49.reuse, R60, R13 ;  /* 0x0000003c310d7223 */ /* 0x040fe2000000000d */
[----:B------:R-:W-:Y:S01]  /*6e70*/  F2FP.F16.E4M3.UNPACK_B R86, R86.H1 ;  /* 0x00000056ff56723e */ /* 0x000fe200030006ff */
[----:B------:R-:W-:Y:S01]  /*6e80*/  FFMA R14, R49, R59, R14 ;  /* 0x0000003b310e7223 */ /* 0x000fe2000000000e */
[----:B------:R-:W-:Y:S01]  /*6e90*/  F2FP.SATFINITE.E4M3.F32.PACK_AB_MERGE_C R117, R11, R10, RZ ;  /* 0x0000000a0b75723e */ /* 0x000fe200048070ff */
[C---:B------:R-:W-:Y:S01]  /*6ea0*/  FMUL R15, R47.reuse, R15 ;  /* 0x0000000f2f0f7220 */ /* 0x040fe20000400000 */
[--C-:B------:R-:W-:Y:S02]  /*6eb0*/  HADD2.F32 R63, -RZ, R83.reuse.H0_H0 ;  /* 0x20000053ff3f7230 */ /* 0x100fe40000004100 */
[----:B------:R-:W-:Y:S01]  /*6ec0*/  FMUL R18, R47, R18 ;  /* 0x000000122f127220 */ /* 0x000fe20000400000 */
[----:B------:R-:W-:Y:S01]  /*6ed0*/  HADD2.F32 R66, -RZ, R83.H1_H1 ;  /* 0x30000053ff427230 */ /* 0x000fe20000004100 */
[----:B------:R-:W-:Y:S01]  /*6ee0*/  F2FP.SATFINITE.E4M3.F32.PACK_AB_MERGE_C R117, R9, R8, R117 ;  /* 0x000000080975723e */ /* 0x000fe20004807075 */
[C---:B------:R-:W-:Y:S01]  /*6ef0*/  FFMA R15, R49.reuse, R62, R15 ;  /* 0x0000003e310f7223 */ /* 0x040fe2000000000f */
[C---:B------:R-:W-:Y:S01]  /*6f00*/  FFMA R16, R49.reuse, R61, R16 ;  /* 0x0000003d31107223 */ /* 0x040fe20000000010 */
[----:B------:R-:W-:Y:S01]  /*6f10*/  FFMA R17, R49, R64, R17 ;  /* 0x0000004031117223 */ /* 0x000fe20000000011 */
[----:B------:R-:W-:Y:S01]  /*6f20*/  FMUL R19, R47, R19 ;  /* 0x000000132f137220 */ /* 0x000fe20000400000 */
        /* <DEDUP_REMOVED lines=15> */
[----:B------:R-:W-:Y:S01]  /*7020*/  F2FP.F16.E4M3.UNPACK_B R87, R87.H1 ;  /* 0x00000057ff57723e */ /* 0x000fe200030006ff */
        /* <DEDUP_REMOVED lines=32> */
[----:B------:R-:W-:Y:S03]  /*7230*/  IADD3 R79, PT, PT, R44, 0x1, RZ ;  /* 0x000000012c4f7810 */ /* 0x000fe60007ffe0ff */
        /* <DEDUP_REMOVED lines=9> */
[----:B------:R-:W-:Y:S02]  /*72d0*/  UIADD3 UR8, UP0, UPT, UR52, 0x680, URZ ;  /* 0x0000068034087890 */ /* 0x000fe4000ff1e0ff */
[----:B------:R-:W-:Y:S02]  /*72e0*/  UIADD3 UR5, UPT, UPT, UR41, 0x40, URZ ;  /* 0x0000004029057890 */ /* 0x000fe4000fffe0ff */
[----:B------:R-:W-:Y:S02]  /*72f0*/  UIADD3 UR4, UPT, UPT, UR49, 0x3200, URZ ;  /* 0x0000320031047890 */ /* 0x000fe4000fffe0ff */
[----:B------:R-:W-:Y:S01]  /*7300*/  UIADD3.X UR9, UPT, UPT, URZ, UR53, URZ, UP0, !UPT ;  /* 0x00000035ff097290 */ /* 0x000fe200087fe4ff */
[----:B------:R-:W-:Y:S01]  /*7310*/  UMOV UR6, UR42 ;  /* 0x0000002a00067c82 */ /* 0x000fe20008000000 */
[----:B------:R-:W-:Y:S07]  /*7320*/  UMOV UR7, UR36 ;  /* 0x0000002400077c82 */ /* 0x000fee0008000000 */
[----:B------:R2:W-:Y:S01]  /*7330*/  UTMASTG.3D [UR4], [UR8] ;  /* 0x00000004080073b5 */ /* 0x0005e20008010000 */
[----:B------:R0:W-:Y:S01]  /*7340*/  UTMACMDFLUSH ;  /* 0x00000000000079b7 */ /* 0x0001e20000000000 */
[----:B--2---:R-:W-:Y:S04]  /*7350*/  DEPBAR.LE SB0, 0x1 ;  /* 0x000080400000791a */ /* 0x004fe80000000000 */
.L_x_107:
[----:B------:R-:W-:Y:S05]  /*7360*/  BSYNC.RECONVERGENT B0 ;  /* 0x0000000000007941 */ /* 0x000fea0003800200 */
.L_x_106:
[----:B------:R-:W-:Y:S01]  /*7370*/  BAR.SYNC.DEFER_BLOCKING 0x1, 0x80 ;  /* 0x0042000000007b1d */ /* 0x000fe20000010000 */
[----:B------:R-:W-:Y:S01]  /*7380*/  ISETP.NE.AND P2, PT, R111, RZ, PT ;  /* 0x000000ff6f00720c */ /* 0x000fe20003f45270 */
[----:B------:R-:W-:Y:S01]  /*7390*/  IMAD.IADD R20, R43, 0x1, R94 ;  /* 0x000000012b147824 */ /* 0x000fe200078e025e */
[----:B------:R-:W-:Y:S01]  /*73a0*/  ISETP.NE.AND P0, PT, R112, 0x2, PT ;  /* 0x000000027000780c */ /* 0x000fe20003f05270 */
[----:B------:R-:W-:Y:S01]  /*73b0*/  IMAD.IADD R21, R45, 0x1, R96 ;  /* 0x000000012d157824 */ /* 0x000fe200078e0260 */
[----:B------:R-:W-:Y:S02]  /*73c0*/  ISETP.NE.AND P1, PT, R79, 0x4, PT ;  /* 0x000000044f00780c */ /* 0x000fe40003f25270 */
[----:B------:R-:W-:Y:S02]  /*73d0*/  SEL R3, RZ, 0x1, P0 ;  /* 0x00000001ff037807 */ /* 0x000fe40000000000 */
[----:B------:R-:W-:Y:S02]  /*73e0*/  SEL R0, RZ, 0x1, P1 ;  /* 0x00000001ff007807 */ /* 0x000fe40000800000 */
[----:B------:R-:W-:Y:S02]  /*73f0*/  LOP3.LUT R106, R106, R3, RZ, 0x3c, !PT ;  /* 0x000000036a6a7212 */ /* 0x000fe400078e3cff */
[----:B------:R-:W-:Y:S02]  /*7400*/  LOP3.LUT R107, R107, R0, RZ, 0x3c, !PT ;  /* 0x000000006b6b7212 */ /* 0x000fe400078e3cff */
[----:B------:R-:W-:Y:S02]  /*7410*/  @P2 R2UR UR36, R103 ;  /* 0x00000000672422ca */ /* 0x000fe400000e0000 */
[----:B------:R-:W-:Y:S02]  /*7420*/  SEL R112, R112, RZ, P0 ;  /* 0x000000ff70707207 */ /* 0x000fe40000000000 */
[----:B------:R-:W-:Y:S01]  /*7430*/  SEL R44, R79, RZ, P1 ;  /* 0x000000ff4f2c7207 */ /* 0x000fe20000800000 */
[----:B------:R-:W-:Y:S10]  /*7440*/  @P2 BRA `(.L_x_108) ;  /* 0xffffffd400f82947 */ /* 0x000ff4000383ffff */
[----:B------:R-:W-:Y:S05]  /*7450*/  EXIT ;  /* 0x000000000000794d */ /* 0x000fea0003800000 */
.L_x_19:
[----:B--2---:R2:W1:Y:S02]  /*7460*/  SYNCS.PHASECHK.TRANS64.TRYWAIT P0, [R3+URZ+0x120], R2 ;  /* 0x00012002030075a7 */ /* 0x00446400080011ff */
[----:B-1----:R-:W-:Y:S05]  /*7470*/  @!P0 NANOSLEEP.SYNCS 0x989680 ;  /* 0x009896800000895d */ /* 0x002fea0003900000 */
[----:B------:R-:W1:Y:S02]  /*7480*/  @!P0 SYNCS.PHASECHK.TRANS64 P0, [R3+URZ+0x120], R2 ;  /* 0x00012002030085a7 */ /* 0x000e6400080010ff */
[----:B-1----:R-:W-:Y:S05]  /*7490*/  @!P0 BRA `(.L_x_19) ;  /* 0xfffffffc00f08947 */ /* 0x002fea000383ffff */
[----:B------:R-:W-:Y:S05]  /*74a0*/  BRA `(.L_x_109) ;  /* 0xffffffa000607947 */ /* 0x000fea000383ffff */
.L_x_22:
[----:B-1----:R-:W-:-:S07]  /*74b0*/  MOV R2, UR33 ;  /* 0x0000002100027c02 */ /* 0x002fce0008000f00 */
.L_x_110:
[----:B-1----:R1:W2:Y:S02]  /*74c0*/  SYNCS.PHASECHK.TRANS64.TRYWAIT P0, [R2+URZ+0x40], R5 ;  /* 0x00004005020075a7 */ /* 0x0022a400080011ff */
[----:B--2---:R-:W-:Y:S05]  /*74d0*/  @!P0 NANOSLEEP.SYNCS 0x989680 ;  /* 0x009896800000895d */ /* 0x004fea0003900000 */
[----:B------:R-:W2:Y:S02]  /*74e0*/  @!P0 SYNCS.PHASECHK.TRANS64 P0, [R2+URZ+0x40], R5 ;  /* 0x00004005020085a7 */ /* 0x000ea400080010ff */
[----:B--2---:R-:W-:Y:S05]  /*74f0*/  @!P0 BRA `(.L_x_110) ;  /* 0xfffffffc00f08947 */ /* 0x004fea000383ffff */
[----:B------:R-:W-:Y:S05]  /*7500*/  BRA `(.L_x_21) ;  /* 0xffffffa000b07947 */ /* 0x000fea000383ffff */
.L_x_28:
[----:B-1----:R-:W-:-:S07]  /*7510*/  MOV R2, UR17 ;  /* 0x0000001100027c02 */ /* 0x002fce0008000f00 */
.L_x_111:
[----:B-1----:R1:W2:Y:S02]  /*7520*/  SYNCS.PHASECHK.TRANS64.TRYWAIT P0, [R2+URZ+0x40], R5 ;  /* 0x00004005020075a7 */ /* 0x0022a400080011ff */
[----:B--2---:R-:W-:Y:S05]  /*7530*/  @!P0 NANOSLEEP.SYNCS 0x989680 ;  /* 0x009896800000895d */ /* 0x004fea0003900000 */
[----:B------:R-:W2:Y:S02]  /*7540*/  @!P0 SYNCS.PHASECHK.TRANS64 P0, [R2+URZ+0x40], R5 ;  /* 0x00004005020085a7 */ /* 0x000ea400080010ff */
[----:B--2---:R-:W-:Y:S05]  /*7550*/  @!P0 BRA `(.L_x_111) ;  /* 0xfffffffc00f08947 */ /* 0x004fea000383ffff */
[----:B------:R-:W-:Y:S05]  /*7560*/  BRA `(.L_x_27) ;  /* 0xffffffa400587947 */ /* 0x000fea000383ffff */
.L_x_32:
[----:B-1----:R1:W2:Y:S02]  /*7570*/  SYNCS.PHASECHK.TRANS64.TRYWAIT P0, [R2+URZ+0xb0], R3 ;  /* 0x0000b003020075a7 */ /* 0x0022a400080011ff */
[----:B--2---:R-:W-:Y:S05]  /*7580*/  @!P0 NANOSLEEP.SYNCS 0x989680 ;  /* 0x009896800000895d */ /* 0x004fea0003900000 */
[----:B------:R-:W2:Y:S02]  /*7590*/  @!P0 SYNCS.PHASECHK.TRANS64 P0, [R2+URZ+0xb0], R3 ;  /* 0x0000b003020085a7 */ /* 0x000ea400080010ff */
[----:B--2---:R-:W-:Y:S05]  /*75a0*/  @!P0 BRA `(.L_x_32) ;  /* 0xfffffffc00f08947 */ /* 0x004fea000383ffff */
[----:B------:R-:W-:Y:S05]  /*75b0*/  BRA `(.L_x_112) ;  /* 0xffffffa400e87947 */ /* 0x000fea000383ffff */
.L_x_36:
[----:B----4-:R-:W-:-:S07]  /*75c0*/  MOV R0, UR5 ;  /* 0x0000000500007c02 */ /* 0x010fce0008000f00 */
.L_x_113:
[----:B-1----:R1:W2:Y:S02]  /*75d0*/  SYNCS.PHASECHK.TRANS64.TRYWAIT P0, [R0+URZ], R3 ;  /* 0x00000003000075a7 */ /* 0x0022a400080011ff */
[----:B--2---:R-:W-:Y:S05]  /*75e0*/  @!P0 NANOSLEEP.SYNCS 0x989680 ;  /* 0x009896800000895d */ /* 0x004fea0003900000 */
[----:B------:R-:W2:Y:S02]  /*75f0*/  @!P0 SYNCS.PHASECHK.TRANS64 P0, [R0+URZ], R3 ;  /* 0x00000003000085a7 */ /* 0x000ea400080010ff */
[----:B--2---:R-:W-:Y:S05]  /*7600*/  @!P0 BRA `(.L_x_113) ;  /* 0xfffffffc00f08947 */ /* 0x004fea000383ffff */
[----:B------:R-:W-:Y:S05]  /*7610*/  BRA `(.L_x_114) ;  /* 0xffffffac00587947 */ /* 0x000fea000383ffff */
.L_x_37:
[----:B----4-:R-:W-:-:S07]  /*7620*/  MOV R0, UR5 ;  /* 0x0000000500007c02 */ /* 0x010fce0008000f00 */
.L_x_115:
[----:B-1----:R1:W2:Y:S02]  /*7630*/  SYNCS.PHASECHK.TRANS64.TRYWAIT P0, [R0+URZ], R3 ;  /* 0x00000003000075a7 */ /* 0x0022a400080011ff */
[----:B--2---:R-:W-:Y:S05]  /*7640*/  @!P0 NANOSLEEP.SYNCS 0x989680 ;  /* 0x009896800000895d */ /* 0x004fea0003900000 */
[----:B------:R-:W2:Y:S02]  /*7650*/  @!P0 SYNCS.PHASECHK.TRANS64 P0, [R0+URZ], R3 ;  /* 0x00000003000085a7 */ /* 0x000ea400080010ff */
[----:B--2---:R-:W-:Y:S05]  /*7660*/  @!P0 BRA `(.L_x_115) ;  /* 0xfffffffc00f08947 */ /* 0x004fea000383ffff */
[----:B------:R-:W-:Y:S05]  /*7670*/  BRA `(.L_x_116) ;  /* 0xffffffac00647947 */ /* 0x000fea000383ffff */
.L_x_38:
[----:B----4-:R-:W-:-:S07]  /*7680*/  MOV R0, UR5 ;  /* 0x0000000500007c02 */ /* 0x010fce0008000f00 */
.L_x_117:
[----:B-1----:R1:W2:Y:S02]  /*7690*/  SYNCS.PHASECHK.TRANS64.TRYWAIT P0, [R0+URZ], R3 ;  /* 0x00000003000075a7 */ /* 0x0022a400080011ff */
[----:B--2---:R-:W-:Y:S05]  /*76a0*/  @!P0 NANOSLEEP.SYNCS 0x989680 ;  /* 0x009896800000895d */ /* 0x004fea0003900000 */
[----:B------:R-:W2:Y:S02]  /*76b0*/  @!P0 SYNCS.PHASECHK.TRANS64 P0, [R0+URZ], R3 ;  /* 0x00000003000085a7 */ /* 0x000ea400080010ff */
[----:B--2---:R-:W-:Y:S05]  /*76c0*/  @!P0 BRA `(.L_x_117) ;  /* 0xfffffffc00f08947 */ /* 0x004fea000383ffff */
[----:B------:R-:W-:Y:S05]  /*76d0*/  BRA `(.L_x_118) ;  /* 0xffffffac00707947 */ /* 0x000fea000383ffff */
.L_x_39:
[----:B----4-:R-:W-:-:S07]  /*76e0*/  MOV R0, UR5 ;  /* 0x0000000500007c02 */ /* 0x010fce0008000f00 */
.L_x_119:
[----:B-1----:R1:W2:Y:S02]  /*76f0*/  SYNCS.PHASECHK.TRANS64.TRYWAIT P0, [R0+URZ], R3 ;  /* 0x00000003000075a7 */ /* 0x0022a400080011ff */
[----:B--2---:R-:W-:Y:S05]  /*7700*/  @!P0 NANOSLEEP.SYNCS 0x989680 ;  /* 0x009896800000895d */ /* 0x004fea0003900000 */
[----:B------:R-:W2:Y:S02]  /*7710*/  @!P0 SYNCS.PHASECHK.TRANS64 P0, [R0+URZ], R3 ;  /* 0x00000003000085a7 */ /* 0x000ea400080010ff */
[----:B--2---:R-:W-:Y:S05]  /*7720*/  @!P0 BRA `(.L_x_119) ;  /* 0xfffffffc00f08947 */ /* 0x004fea000383ffff */
[----:B------:R-:W-:Y:S05]  /*7730*/  BRA `(.L_x_120) ;  /* 0xffffffac007c7947 */ /* 0x000fea000383ffff */
.L_x_40:
[----:B----4-:R-:W-:-:S07]  /*7740*/  MOV R0, UR5 ;  /* 0x0000000500007c02 */ /* 0x010fce0008000f00 */
.L_x_121:
[----:B-1----:R1:W2:Y:S02]  /*7750*/  SYNCS.PHASECHK.TRANS64.TRYWAIT P0, [R0+URZ], R3 ;  /* 0x00000003000075a7 */ /* 0x0022a400080011ff */
[----:B--2---:R-:W-:Y:S05]  /*7760*/  @!P0 NANOSLEEP.SYNCS 0x989680 ;  /* 0x009896800000895d */ /* 0x004fea0003900000 */
[----:B------:R-:W2:Y:S02]  /*7770*/  @!P0 SYNCS.PHASECHK.TRANS64 P0, [R0+URZ], R3 ;  /* 0x00000003000085a7 */ /* 0x000ea400080010ff */
[----:B--2---:R-:W-:Y:S05]  /*7780*/  @!P0 BRA `(.L_x_121) ;  /* 0xfffffffc00f08947 */ /* 0x004fea000383ffff */
[----:B------:R-:W-:Y:S05]  /*7790*/  BRA `(.L_x_122) ;  /* 0xffffffac00887947 */ /* 0x000fea000383ffff */
.L_x_41:
[----:B----4-:R-:W-:-:S07]  /*77a0*/  MOV R0, UR5 ;  /* 0x0000000500007c02 */ /* 0x010fce0008000f00 */
.L_x_123:
[----:B-1----:R1:W2:Y:S02]  /*77b0*/  SYNCS.PHASECHK.TRANS64.TRYWAIT P0, [R0+URZ], R3 ;  /* 0x00000003000075a7 */ /* 0x0022a400080011ff */
[----:B--2---:R-:W-:Y:S05]  /*77c0*/  @!P0 NANOSLEEP.SYNCS 0x989680 ;  /* 0x009896800000895d */ /* 0x004fea0003900000 */
[----:B------:R-:W2:Y:S02]  /*77d0*/  @!P0 SYNCS.PHASECHK.TRANS64 P0, [R0+URZ], R3 ;  /* 0x00000003000085a7 */ /* 0x000ea400080010ff */
[----:B--2---:R-:W-:Y:S05]  /*77e0*/  @!P0 BRA `(.L_x_123) ;  /* 0xfffffffc00f08947 */ /* 0x004fea000383ffff */
[----:B------:R-:W-:Y:S05]  /*77f0*/  BRA `(.L_x_124) ;  /* 0xffffffac00947947 */ /* 0x000fea000383ffff */
.L_x_42:
[----:B----4-:R-:W-:-:S07]  /*7800*/  MOV R0, UR5 ;  /* 0x0000000500007c02 */ /* 0x010fce0008000f00 */
.L_x_125:
[----:B-1----:R1:W2:Y:S02]  /*7810*/  SYNCS.PHASECHK.TRANS64.TRYWAIT P0, [R0+URZ], R3 ;  /* 0x00000003000075a7 */ /* 0x0022a400080011ff */
[----:B--2---:R-:W-:Y:S05]  /*7820*/  @!P0 NANOSLEEP.SYNCS 0x989680 ;  /* 0x009896800000895d */ /* 0x004fea0003900000 */
[----:B------:R-:W2:Y:S02]  /*7830*/  @!P0 SYNCS.PHASECHK.TRANS64 P0, [R0+URZ], R3 ;  /* 0x00000003000085a7 */ /* 0x000ea400080010ff */
[----:B--2---:R-:W-:Y:S05]  /*7840*/  @!P0 BRA `(.L_x_125) ;  /* 0xfffffffc00f08947 */ /* 0x004fea000383ffff */
[----:B------:R-:W-:Y:S05]  /*7850*/  BRA `(.L_x_126) ;  /* 0xffffffac00a07947 */ /* 0x000fea000383ffff */
.L_x_45:
[----:B-1----:R1:W2:Y:S02]  /*7860*/  SYNCS.PHASECHK.TRANS64.TRYWAIT P0, [R0+URZ+0x110], R5 ;  /* 0x00011005000075a7 */ /* 0x0022a400080011ff */
[----:B--2---:R-:W-:Y:S05]  /*7870*/  @!P0 NANOSLEEP.SYNCS 0x989680 ;  /* 0x009896800000895d */ /* 0x004fea0003900000 */
[----:B------:R-:W2:Y:S02]  /*7880*/  @!P0 SYNCS.PHASECHK.TRANS64 P0, [R0+URZ+0x110], R5 ;  /* 0x00011005000085a7 */ /* 0x000ea400080010ff */
[----:B--2---:R-:W-:Y:S05]  /*7890*/  @!P0 BRA `(.L_x_45) ;  /* 0xfffffffc00f08947 */ /* 0x004fea000383ffff */
[----:B------:R-:W-:Y:S05]  /*78a0*/  BRA `(.L_x_127) ;  /* 0xffffffac00fc7947 */ /* 0x000fea000383ffff */
.L_x_46:
[----:B------:R-:W-:-:S07]  /*78b0*/  MOV R0, UR5 ;  /* 0x0000000500007c02 */ /* 0x000fce0008000f00 */
.L_x_128:
[----:B-1----:R1:W2:Y:S02]  /*78c0*/  SYNCS.PHASECHK.TRANS64.TRYWAIT P0, [R0+URZ+0xc0], R5 ;  /* 0x0000c005000075a7 */ /* 0x0022a400080011ff */
[----:B--2---:R-:W-:Y:S05]  /*78d0*/  @!P0 NANOSLEEP.SYNCS 0x989680 ;  /* 0x009896800000895d */ /* 0x004fea0003900000 */
[----:B------:R-:W2:Y:S02]  /*78e0*/  @!P0 SYNCS.PHASECHK.TRANS64 P0, [R0+URZ+0xc0], R5 ;  /* 0x0000c005000085a7 */ /* 0x000ea400080010ff */
[----:B--2---:R-:W-:Y:S05]  /*78f0*/  @!P0 BRA `(.L_x_128) ;  /* 0xfffffffc00f08947 */ /* 0x004fea000383ffff */
[----:B------:R-:W-:Y:S05]  /*7900*/  BRA `(.L_x_129) ;  /* 0xffffffb0000c7947 */ /* 0x000fea000383ffff */
.L_x_47:
[----:B-1----:R1:W2:Y:S02]  /*7910*/  SYNCS.PHASECHK.TRANS64.TRYWAIT P1, [R0+URZ+0xb0], R5 ;  /* 0x0000b005000075a7 */ /* 0x0022a400080211ff */
[----:B--2---:R-:W-:Y:S05]  /*7920*/  @!P1 NANOSLEEP.SYNCS 0x989680 ;  /* 0x009896800000995d */ /* 0x004fea0003900000 */
[----:B------:R-:W2:Y:S02]  /*7930*/  @!P1 SYNCS.PHASECHK.TRANS64 P1, [R0+URZ+0xb0], R5 ;  /* 0x0000b005000095a7 */ /* 0x000ea400080210ff */
[----:B--2---:R-:W-:Y:S05]  /*7940*/  @!P1 BRA `(.L_x_47) ;  /* 0xfffffffc00f09947 */ /* 0x004fea000383ffff */
[----:B------:R-:W-:Y:S05]  /*7950*/  BRA `(.L_x_130) ;  /* 0xffffffb0003c7947 */ /* 0x000fea000383ffff */
.L_x_50:
[----:B------:R-:W-:-:S07]  /*7960*/  MOV R0, UR5 ;  /* 0x0000000500007c02 */ /* 0x000fce0008000f00 */
.L_x_131:
[----:B-1----:R1:W2:Y:S02]  /*7970*/  SYNCS.PHASECHK.TRANS64.TRYWAIT P0, [R0+URZ+0xc0], R3 ;  /* 0x0000c003000075a7 */ /* 0x0022a400080011ff */
[----:B--2---:R-:W-:Y:S05]  /*7980*/  @!P0 NANOSLEEP.SYNCS 0x989680 ;  /* 0x009896800000895d */ /* 0x004fea0003900000 */
[----:B------:R-:W2:Y:S02]  /*7990*/  @!P0 SYNCS.PHASECHK.TRANS64 P0, [R0+URZ+0xc0], R3 ;  /* 0x0000c003000085a7 */ /* 0x000ea400080010ff */
[----:B--2---:R-:W-:Y:S05]  /*79a0*/  @!P0 BRA `(.L_x_131) ;  /* 0xfffffffc00f08947 */ /* 0x004fea000383ffff */
[----:B------:R-:W-:Y:S05]  /*79b0*/  BRA `(.L_x_49) ;  /* 0xffffffb000907947 */ /* 0x000fea000383ffff */
.L_x_57:
[----:B-1----:R1:W2:Y:S02]  /*79c0*/  SYNCS.PHASECHK.TRANS64.TRYWAIT P1, [R0+URZ+0xb0], R5 ;  /* 0x0000b005000075a7 */ /* 0x0022a400080211ff */
[----:B--2---:R-:W-:Y:S05]  /*79d0*/  @!P1 NANOSLEEP.SYNCS 0x989680 ;  /* 0x009896800000995d */ /* 0x004fea0003900000 */
[----:B------:R-:W2:Y:S02]  /*79e0*/  @!P1 SYNCS.PHASECHK.TRANS64 P1, [R0+URZ+0xb0], R5 ;  /* 0x0000b005000095a7 */ /* 0x000ea400080210ff */
[----:B--2---:R-:W-:Y:S05]  /*79f0*/  @!P1 BRA `(.L_x_57) ;  /* 0xfffffffc00f09947 */ /* 0x004fea000383ffff */
[----:B------:R-:W-:Y:S05]  /*7a00*/  BRA `(.L_x_132) ;  /* 0xffffffb800007947 */ /* 0x000fea000383ffff */
.L_x_58:
[----:B------:R-:W-:-:S07]  /*7a10*/  MOV R3, UR7 ;  /* 0x0000000700037c02 */ /* 0x000fce0008000f00 */
.L_x_133:
[----:B-1----:R1:W2:Y:S02]  /*7a20*/  SYNCS.PHASECHK.TRANS64.TRYWAIT P0, [R3+URZ+0xf0], R0 ;  /* 0x0000f000030075a7 */ /* 0x0022a400080011ff */
[----:B--2---:R-:W-:Y:S05]  /*7a30*/  @!P0 NANOSLEEP.SYNCS 0x989680 ;  /* 0x009896800000895d */ /* 0x004fea0003900000 */
[----:B------:R-:W2:Y:S02]  /*7a40*/  @!P0 SYNCS.PHASECHK.TRANS64 P0, [R3+URZ+0xf0], R0 ;  /* 0x0000f000030085a7 */ /* 0x000ea400080010ff */
[----:B--2---:R-:W-:Y:S05]  /*7a50*/  @!P0 BRA `(.L_x_133) ;  /* 0xfffffffc00f08947 */ /* 0x004fea000383ffff */
[----:B------:R-:W-:Y:S05]  /*7a60*/  BRA `(.L_x_134) ;  /* 0xffffffb800507947 */ /* 0x000fea000383ffff */
.L_x_61:
[----:B------:R-:W-:Y:S07]  /*7a70*/  MOV R0, UR6 ;  /* 0x0000000600007c02 */ /* 0x000fee0008000f00 */
.L_x_135:
[----:B-1----:R1:W2:Y:S02]  /*7a80*/  SYNCS.PHASECHK.TRANS64.TRYWAIT P0, [R0+URZ], R3 ;  /* 0x00000003000075a7 */ /* 0x0022a400080011ff */
[----:B--2---:R-:W-:Y:S05]  /*7a90*/  @!P0 NANOSLEEP.SYNCS 0x989680 ;  /* 0x009896800000895d */ /* 0x004fea0003900000 */
[----:B------:R-:W2:Y:S02]  /*7aa0*/  @!P0 SYNCS.PHASECHK.TRANS64 P0, [R0+URZ], R3 ;  /* 0x00000003000085a7 */ /* 0x000ea400080010ff */
[----:B--2---:R-:W-:Y:S05]  /*7ab0*/  @!P0 BRA `(.L_x_135) ;  /* 0xfffffffc00f08947 */ /* 0x004fea000383ffff */
[----:B------:R-:W-:Y:S05]  /*7ac0*/  BRA `(.L_x_60) ;  /* 0xffffffb8006c7947 */ /* 0x000fea000383ffff */
.L_x_64:
[----:B------:R-:W-:-:S07]  /*7ad0*/  MOV R0, UR6 ;  /* 0x0000000600007c02 */ /* 0x000fce0008000f00 */
.L_x_136:
[----:B--2---:R2:W4:Y:S02]  /*7ae0*/  SYNCS.PHASECHK.TRANS64.TRYWAIT P0, [R0+URZ], R3 ;  /* 0x00000003000075a7 */ /* 0x00452400080011ff */
[----:B----4-:R-:W-:Y:S05]  /*7af0*/  @!P0 NANOSLEEP.SYNCS 0x989680 ;  /* 0x009896800000895d */ /* 0x010fea0003900000 */
[----:B------:R-:W4:Y:S02]  /*7b00*/  @!P0 SYNCS.PHASECHK.TRANS64 P0, [R0+URZ], R3 ;  /* 0x00000003000085a7 */ /* 0x000f2400080010ff */
[----:B----4-:R-:W-:Y:S05]  /*7b10*/  @!P0 BRA `(.L_x_136) ;  /* 0xfffffffc00f08947 */ /* 0x010fea000383ffff */
[----:B------:R-:W-:Y:S05]  /*7b20*/  BRA `(.L_x_137) ;  /* 0xffffffbc00487947 */ /* 0x000fea000383ffff */
.L_x_65:
[----:B------:R-:W-:-:S07]  /*7b30*/  MOV R0, UR6 ;  /* 0x0000000600007c02 */ /* 0x000fce0008000f00 */
.L_x_138:
[----:B-1----:R1:W2:Y:S02]  /*7b40*/  SYNCS.PHASECHK.TRANS64.TRYWAIT P0, [R0+URZ], R3 ;  /* 0x00000003000075a7 */ /* 0x0022a400080011ff */
[----:B--2---:R-:W-:Y:S05]  /*7b50*/  @!P0 NANOSLEEP.SYNCS 0x989680 ;  /* 0x009896800000895d */ /* 0x004fea0003900000 */
[----:B------:R-:W2:Y:S02]  /*7b60*/  @!P0 SYNCS.PHASECHK.TRANS64 P0, [R0+URZ], R3 ;  /* 0x00000003000085a7 */ /* 0x000ea400080010ff */
[----:B--2---:R-:W-:Y:S05]  /*7b70*/  @!P0 BRA `(.L_x_138) ;  /* 0xfffffffc00f08947 */ /* 0x004fea000383ffff */
[----:B------:R-:W-:Y:S05]  /*7b80*/  BRA `(.L_x_139) ;  /* 0xffffffbc00547947 */ /* 0x000fea000383ffff */
.L_x_66:
[----:B------:R-:W-:-:S07]  /*7b90*/  MOV R0, UR6 ;  /* 0x0000000600007c02 */ /* 0x000fce0008000f00 */
.L_x_140:
[----:B-1----:R1:W2:Y:S02]  /*7ba0*/  SYNCS.PHASECHK.TRANS64.TRYWAIT P0, [R0+URZ], R3 ;  /* 0x00000003000075a7 */ /* 0x0022a400080011ff */
[----:B--2---:R-:W-:Y:S05]  /*7bb0*/  @!P0 NANOSLEEP.SYNCS 0x989680 ;  /* 0x009896800000895d */ /* 0x004fea0003900000 */
[----:B------:R-:W2:Y:S02]  /*7bc0*/  @!P0 SYNCS.PHASECHK.TRANS64 P0, [R0+URZ], R3 ;  /* 0x00000003000085a7 */ /* 0x000ea400080010ff */
[----:B--2---:R-:W-:Y:S05]  /*7bd0*/  @!P0 BRA `(.L_x_140) ;  /* 0xfffffffc00f08947 */ /* 0x004fea000383ffff */
[----:B------:R-:W-:Y:S05]  /*7be0*/  BRA `(.L_x_141) ;  /* 0xffffffbc00607947 */ /* 0x000fea000383ffff */
.L_x_67:
[----:B------:R-:W-:-:S07]  /*7bf0*/  MOV R0, UR7 ;  /* 0x0000000700007c02 */ /* 0x000fce0008000f00 */
.L_x_142:
[----:B-1----:R1:W2:Y:S02]  /*7c00*/  SYNCS.PHASECHK.TRANS64.TRYWAIT P0, [R0+URZ], R3 ;  /* 0x00000003000075a7 */ /* 0x0022a400080011ff */
[----:B--2---:R-:W-:Y:S05]  /*7c10*/  @!P0 NANOSLEEP.SYNCS 0x989680 ;  /* 0x009896800000895d */ /* 0x004fea0003900000 */
[----:B------:R-:W2:Y:S02]  /*7c20*/  @!P0 SYNCS.PHASECHK.TRANS64 P0, [R0+URZ], R3 ;  /* 0x00000003000085a7 */ /* 0x000ea400080010ff */
[----:B--2---:R-:W-:Y:S05]  /*7c30*/  @!P0 BRA `(.L_x_142) ;  /* 0xfffffffc00f08947 */ /* 0x004fea000383ffff */
[----:B------:R-:W-:Y:S05]  /*7c40*/  BRA `(.L_x_143) ;  /* 0xffffffbc006c7947 */ /* 0x000fea000383ffff */
.L_x_72:
[----:B--2---:R2:W3:Y:S02]  /*7c50*/  SYNCS.PHASECHK.TRANS64.TRYWAIT P0, [R0+URZ+0xb0], R3 ;  /* 0x0000b003000075a7 */ /* 0x0044e400080011ff */
[----:B---3--:R-:W-:Y:S05]  /*7c60*/  @!P0 NANOSLEEP.SYNCS 0x989680 ;  /* 0x009896800000895d */ /* 0x008fea0003900000 */
[----:B------:R-:W3:Y:S02]  /*7c70*/  @!P0 SYNCS.PHASECHK.TRANS64 P0, [R0+URZ+0xb0], R3 ;  /* 0x0000b003000085a7 */ /* 0x000ee400080010ff */
[----:B---3--:R-:W-:Y:S05]  /*7c80*/  @!P0 BRA `(.L_x_72) ;  /* 0xfffffffc00f08947 */ /* 0x008fea000383ffff */
[----:B------:R-:W-:Y:S05]  /*7c90*/  BRA `(.L_x_144) ;  /* 0xffffffc000707947 */ /* 0x000fea000383ffff */
.L_x_75:
[----:B------:R-:W-:Y:S07]  /*7ca0*/  MOV R0, UR7 ;  /* 0x0000000700007c02 */ /* 0x000fee0008000f00 */
.L_x_145:
[----:B--2---:R2:W3:Y:S02]  /*7cb0*/  SYNCS.PHASECHK.TRANS64.TRYWAIT P0, [R0+URZ+0xa8], R3 ;  /* 0x0000a803000075a7 */ /* 0x0044e400080011ff */
[----:B---3--:R-:W-:Y:S05]  /*7cc0*/  @!P0 NANOSLEEP.SYNCS 0x989680 ;  /* 0x009896800000895d */ /* 0x008fea0003900000 */
[----:B------:R-:W3:Y:S02]  /*7cd0*/  @!P0 SYNCS.PHASECHK.TRANS64 P0, [R0+URZ+0xa8], R3 ;  /* 0x0000a803000085a7 */ /* 0x000ee400080010ff */
[----:B---3--:R-:W-:Y:S05]  /*7ce0*/  @!P0 BRA `(.L_x_145) ;  /* 0xfffffffc00f08947 */ /* 0x008fea000383ffff */
[----:B------:R-:W-:Y:S05]  /*7cf0*/  BRA `(.L_x_74) ;  /* 0xffffffc400507947 */ /* 0x000fea000383ffff */
.L_x_78:
[----:B--2---:R-:W-:Y:S07]  /*7d00*/  MOV R3, UR7 ;  /* 0x0000000700037c02 */ /* 0x004fee0008000f00 */
.L_x_146:
[----:B-1----:R1:W2:Y:S02]  /*7d10*/  SYNCS.PHASECHK.TRANS64.TRYWAIT P0, [R3+URZ+0x90], R12 ;  /* 0x0000900c030075a7 */ /* 0x0022a400080011ff */
[----:B--2---:R-:W-:Y:S05]  /*7d20*/  @!P0 NANOSLEEP.SYNCS 0x989680 ;  /* 0x009896800000895d */ /* 0x004fea0003900000 */
[----:B------:R-:W2:Y:S02]  /*7d30*/  @!P0 SYNCS.PHASECHK.TRANS64 P0, [R3+URZ+0x90], R12 ;  /* 0x0000900c030085a7 */ /* 0x000ea400080010ff */
[----:B--2---:R-:W-:Y:S05]  /*7d40*/  @!P0 BRA `(.L_x_146) ;  /* 0xfffffffc00f08947 */ /* 0x004fea000383ffff */
[----:B------:R-:W-:Y:S05]  /*7d50*/  BRA `(.L_x_147) ;  /* 0xffffffc400c87947 */ /* 0x000fea000383ffff */
.L_x_79:
[----:B------:R-:W-:Y:S07]  /*7d60*/  MOV R3, UR7 ;  /* 0x0000000700037c02 */ /* 0x000fee0008000f00 */
.L_x_148:
[----:B-1----:R1:W2:Y:S02]  /*7d70*/  SYNCS.PHASECHK.TRANS64.TRYWAIT P0, [R3+URZ+0x98], R12 ;  /* 0x0000980c030075a7 */ /* 0x0022a400080011ff */
[----:B--2---:R-:W-:Y:S05]  /*7d80*/  @!P0 NANOSLEEP.SYNCS 0x989680 ;  /* 0x009896800000895d */ /* 0x004fea0003900000 */
[----:B------:R-:W2:Y:S02]  /*7d90*/  @!P0 SYNCS.PHASECHK.TRANS64 P0, [R3+URZ+0x98], R12 ;  /* 0x0000980c030085a7 */ /* 0x000ea400080010ff */
[----:B--2---:R-:W-:Y:S05]  /*7da0*/  @!P0 BRA `(.L_x_148) ;  /* 0xfffffffc00f08947 */ /* 0x004fea000383ffff */
[----:B------:R-:W-:Y:S05]  /*7db0*/  BRA `(.L_x_149) ;  /* 0xffffffc800487947 */ /* 0x000fea000383ffff */
.L_x_81:
[----:B------:R-:W-:-:S07]  /*7dc0*/  MOV R0, UR7 ;  /* 0x0000000700007c02 */ /* 0x000fce0008000f00 */
.L_x_150:
[----:B-1----:R1:W3:Y:S02]  /*7dd0*/  SYNCS.PHASECHK.TRANS64.TRYWAIT P0, [R0+URZ+0x90], R3 ;  /* 0x00009003000075a7 */ /* 0x0022e400080011ff */
[----:B---3--:R-:W-:Y:S05]  /*7de0*/  @!P0 NANOSLEEP.SYNCS 0x989680 ;  /* 0x009896800000895d */ /* 0x008fea0003900000 */
[----:B------:R-:W3:Y:S02]  /*7df0*/  @!P0 SYNCS.PHASECHK.TRANS64 P0, [R0+URZ+0x90], R3 ;  /* 0x00009003000085a7 */ /* 0x000ee400080010ff */
[----:B---3--:R-:W-:Y:S05]  /*7e00*/  @!P0 BRA `(.L_x_150) ;  /* 0xfffffffc00f08947 */ /* 0x008fea000383ffff */
[----:B------:R-:W-:Y:S05]  /*7e10*/  BRA `(.L_x_151) ;  /* 0xffffffc800b87947 */ /* 0x000fea000383ffff */
.L_x_83:
[----:B--2---:R2:W4:Y:S02]  /*7e20*/  SYNCS.PHASECHK.TRANS64.TRYWAIT P0, [R0+URZ+0xb0], R3 ;  /* 0x0000b003000075a7 */ /* 0x00452400080011ff */
[----:B----4-:R-:W-:Y:S05]  /*7e30*/  @!P0 NANOSLEEP.SYNCS 0x989680 ;  /* 0x009896800000895d */ /* 0x010fea0003900000 */
[----:B------:R-:W4:Y:S02]  /*7e40*/  @!P0 SYNCS.PHASECHK.TRANS64 P0, [R0+URZ+0xb0], R3 ;  /* 0x0000b003000085a7 */ /* 0x000f2400080010ff */
[----:B----4-:R-:W-:Y:S05]  /*7e50*/  @!P0 BRA `(.L_x_83) ;  /* 0xfffffffc00f08947 */ /* 0x010fea000383ffff */
[----:B------:R-:W-:Y:S05]  /*7e60*/  BRA `(.L_x_152) ;  /* 0xffffffcc00847947 */ /* 0x000fea000383ffff */
.L_x_94:
[----:B-1----:R1:W3:Y:S02]  /*7e70*/  SYNCS.PHASECHK.TRANS64.TRYWAIT P1, [R0+URZ+0x80], R3 ;  /* 0x00008003000075a7 */ /* 0x0022e400080211ff */
[----:B---3--:R-:W-:Y:S05]  /*7e80*/  @!P1 NANOSLEEP.SYNCS 0x989680 ;  /* 0x009896800000995d */ /* 0x008fea0003900000 */
[----:B------:R-:W3:Y:S02]  /*7e90*/  @!P1 SYNCS.PHASECHK.TRANS64 P1, [R0+URZ+0x80], R3 ;  /* 0x00008003000095a7 */ /* 0x000ee400080210ff */
[----:B---3--:R-:W-:Y:S05]  /*7ea0*/  @!P1 BRA `(.L_x_94) ;  /* 0xfffffffc00f09947 */ /* 0x008fea000383ffff */
[----:B------:R-:W-:Y:S05]  /*7eb0*/  BRA `(.L_x_93) ;  /* 0xffffffd8009c7947 */ /* 0x000fea000383ffff */
.L_x_96:
[----:B-1----:R1:W4:Y:S02]  /*7ec0*/  SYNCS.PHASECHK.TRANS64.TRYWAIT P0, [R113+URZ+0xd0], R2 ;  /* 0x0000d002710075a7 */ /* 0x00232400080011ff */
[----:B----4-:R-:W-:Y:S05]  /*7ed0*/  @!P0 NANOSLEEP.SYNCS 0x989680 ;  /* 0x009896800000895d */ /* 0x010fea0003900000 */
[----:B------:R-:W4:Y:S02]  /*7ee0*/  @!P0 SYNCS.PHASECHK.TRANS64 P0, [R113+URZ+0xd0], R2 ;  /* 0x0000d002710085a7 */ /* 0x000f2400080010ff */
[----:B----4-:R-:W-:Y:S05]  /*7ef0*/  @!P0 BRA `(.L_x_96) ;  /* 0xfffffffc00f08947 */ /* 0x010fea000383ffff */
[----:B------:R-:W-:Y:S05]  /*7f00*/  BRA `(.L_x_95) ;  /* 0xffffffd800f07947 */ /* 0x000fea000383ffff */
.L_x_104:
[----:B--2---:R2:W3:Y:S02]  /*7f10*/  SYNCS.PHASECHK.TRANS64.TRYWAIT P0, [R32+URZ+0x80], R3 ;  /* 0x00008003200075a7 */ /* 0x0044e400080011ff */
[----:B---3--:R-:W-:Y:S05]  /*7f20*/  @!P0 NANOSLEEP.SYNCS 0x989680 ;  /* 0x009896800000895d */ /* 0x008fea0003900000 */
[----:B------:R-:W3:Y:S02]  /*7f30*/  @!P0 SYNCS.PHASECHK.TRANS64 P0, [R32+URZ+0x80], R3 ;  /* 0x00008003200085a7 */ /* 0x000ee400080010ff */
[----:B---3--:R-:W-:Y:S05]  /*7f40*/  @!P0 BRA `(.L_x_104) ;  /* 0xfffffffc00f08947 */ /* 0x008fea000383ffff */
[----:B------:R-:W-:Y:S05]  /*7f50*/  BRA `(.L_x_103) ;  /* 0xffffffe400e07947 */ /* 0x000fea000383ffff */
        .weak           $__internal_0_$__cuda_sm10x_tcgen05_guardrail_trap_col_being_dealloced_not_returned_by_alloc
        .type           $__internal_0_$__cuda_sm10x_tcgen05_guardrail_trap_col_being_dealloced_not_returned_by_alloc,@function
        .size           $__internal_0_$__cuda_sm10x_tcgen05_guardrail_trap_col_being_dealloced_not_returned_by_alloc,($__internal_1_$__cuda_sm10x_tcgen05_guardrail_trap_phase_invalid_during_alloc - $__internal_0_$__cuda_sm10x_tcgen05_guardrail_trap_col_being_dealloced_not_returned_by_alloc)
$__internal_0_$__cuda_sm10x_tcgen05_guardrail_trap_col_being_dealloced_not_returned_by_alloc:
[----:B------:R-:W-:Y:S05]  /*7f60*/  BPT.TRAP 0x1 ;  /* 0x000000040000795c */ /* 0x000fea0000300000 */
[----:B------:R-:W-:-:S04]  /*7f70*/  HFMA2 R3, -RZ, RZ, 0, 0 ;  /* 0x00000000ff037431 */ /* 0x000fc800000001ff */
[----:B------:R-:W-:Y:S05]  /*7f80*/  RET.REL.NODEC R2 `(_ZN7cutlass13device_kernelINS_4gemm6kernel13GemmUniversalIN4cute5tupleIJiiiiEEENS1_10collective13CollectiveMmaINS1_35MainloopSm100TmaUmmaWarpSpecializedILi8ELi2ELi4ENS5_IJNS4_1CILi1EEESB_SB_EEEEENS5_IJNSA_ILi64EEENSA_ILi128EEESF_EEENS_12float_e4m3_tENS5_IJlSB_lEEESH_SI_NS4_8TiledMMAINS4_8MMA_AtomIJNS4_10MMA_TraitsINS4_19SM100_MMA_F8F6F4_SSEJSH_SH_fSE_SF_NS4_17integral_constantINS4_4UMMA5MajorELSP_0EEESQ_NSN_INSO_7ScaleInELSR_0EEESS_EEEEEENS4_6LayoutISC_NS5_IJNSA_ILi0EEESW_SW_EEEEENS5_IJNS4_10UnderscoreESZ_SZ_EEEEENS4_13SM90_TMA_LOADENS4_14ComposedLayoutINS4_7SwizzleILi3ELi4ELi3EEENS4_18smem_ptr_flag_bitsILi8EEENSV_INS5_IJNSA_ILi8EEESF_EEENS5_IJSF_SB_EEEEEEEvNS4_8identityES12_S1C_vS1D_EENS_8epilogue10collective18CollectiveEpilogueINS1F_23Sm100TmaWarpSpecializedILi2ELi2ELi32ELb0ELb0EEEJSG_NS5_IJNSV_ISE_SB_EES1K_EEESH_SI_SH_SI_NS1F_6fusion15FusionCallbacksIS1J_NS1M_17LinearCombinationISH_fSH_fLNS_15FloatRoundStyleE2EEESG_S1L_JEEENS4_5SM1004TMEM4LOAD26SM100_TMEM_LOAD_16dp32b32xES12_NS13_INS14_ILi2ELi4ELi3EEES17_NSV_INS5_IJS18_SE_EEENS5_IJSE_SB_EEEEEEENS4_39AutoVectorizingCopyWithAssumedAlignmentILi128EEENS4_14SM90_TMA_STOREES20_S22_S22_EEEvvEEEEvNT_6ParamsE) ;  /* 0xffffff80021c7950 */ /* 0x000fea0003c3ffff */
        .weak           $__internal_1_$__cuda_sm10x_tcgen05_guardrail_trap_phase_invalid_during_alloc
        .type           $__internal_1_$__cuda_sm10x_tcgen05_guardrail_trap_phase_invalid_during_alloc,@function
        .size           $__internal_1_$__cuda_sm10x_tcgen05_guardrail_trap_phase_invalid_during_alloc,($__internal_2_$__cuda_sm10x_tcgen05_guardrail_trap_unallocated_columns_being_dealloced - $__internal_1_$__cuda_sm10x_tcgen05_guardrail_trap_phase_invalid_during_alloc)
$__internal_1_$__cuda_sm10x_tcgen05_guardrail_trap_phase_invalid_during_alloc:
[----:B------:R-:W-:Y:S05]  /*7f90*/  BPT.TRAP 0x1 ;  /* 0x000000040000795c */ /* 0x000fea0000300000 */
[----:B------:R-:W-:-:S04]  /*7fa0*/  MOV R3, 0x0 ;  /* 0x0000000000037802 */ /* 0x000fc80000000f00 */
[----:B------:R-:W-:Y:S05]  /*7fb0*/  RET.REL.NODEC R2 `(_ZN7cutlass13device_kernelINS_4gemm6kernel13GemmUniversalIN4cute5tupleIJiiiiEEENS1_10collective13CollectiveMmaINS1_35MainloopSm100TmaUmmaWarpSpecializedILi8ELi2ELi4ENS5_IJNS4_1CILi1EEESB_SB_EEEEENS5_IJNSA_ILi64EEENSA_ILi128EEESF_EEENS_12float_e4m3_tENS5_IJlSB_lEEESH_SI_NS4_8TiledMMAINS4_8MMA_AtomIJNS4_10MMA_TraitsINS4_19SM100_MMA_F8F6F4_SSEJSH_SH_fSE_SF_NS4_17integral_constantINS4_4UMMA5MajorELSP_0EEESQ_NSN_INSO_7ScaleInELSR_0EEESS_EEEEEENS4_6LayoutISC_NS5_IJNSA_ILi0EEESW_SW_EEEEENS5_IJNS4_10UnderscoreESZ_SZ_EEEEENS4_13SM90_TMA_LOADENS4_14ComposedLayoutINS4_7SwizzleILi3ELi4ELi3EEENS4_18smem_ptr_flag_bitsILi8EEENSV_INS5_IJNSA_ILi8EEESF_EEENS5_IJSF_SB_EEEEEEEvNS4_8identityES12_S1C_vS1D_EENS_8epilogue10collective18CollectiveEpilogueINS1F_23Sm100TmaWarpSpecializedILi2ELi2ELi32ELb0ELb0EEEJSG_NS5_IJNSV_ISE_SB_EES1K_EEESH_SI_SH_SI_NS1F_6fusion15FusionCallbacksIS1J_NS1M_17LinearCombinationISH_fSH_fLNS_15FloatRoundStyleE2EEESG_S1L_JEEENS4_5SM1004TMEM4LOAD26SM100_TMEM_LOAD_16dp32b32xES12_NS13_INS14_ILi2ELi4ELi3EEES17_NSV_INS5_IJS18_SE_EEENS5_IJSE_SB_EEEEEEENS4_39AutoVectorizingCopyWithAssumedAlignmentILi128EEENS4_14SM90_TMA_STOREES20_S22_S22_EEEvvEEEEvNT_6ParamsE) ;  /* 0xffffff8002107950 */ /* 0x000fea0003c3ffff */
        .weak           $__internal_2_$__cuda_sm10x_tcgen05_guardrail_trap_unallocated_columns_being_dealloced
        .type           $__internal_2_$__cuda_sm10x_tcgen05_guardrail_trap_unallocated_columns_being_dealloced,@function
        .size           $__internal_2_$__cuda_sm10x_tcgen05_guardrail_trap_unallocated_columns_being_dealloced,(.L_x_154 - $__internal_2_$__cuda_sm10x_tcgen05_guardrail_trap_unallocated_columns_being_dealloced)
$__internal_2_$__cuda_sm10x_tcgen05_guardrail_trap_unallocated_columns_being_dealloced:
[----:B------:R-:W-:Y:S05]  /*7fc0*/  BPT.TRAP 0x1 ;  /* 0x000000040000795c */ /* 0x000fea0000300000 */
[----:B------:R-:W-:-:S04]  /*7fd0*/  HFMA2 R3, -RZ, RZ, 0, 0 ;  /* 0x00000000ff037431 */ /* 0x000fc800000001ff */
[----:B------:R-:W-:Y:S05]  /*7fe0*/  RET.REL.NODEC R2 `(_ZN7cutlass13device_kernelINS_4gemm6kernel13GemmUniversalIN4cute5tupleIJiiiiEEENS1_10collective13CollectiveMmaINS1_35MainloopSm100TmaUmmaWarpSpecializedILi8ELi2ELi4ENS5_IJNS4_1CILi1EEESB_SB_EEEEENS5_IJNSA_ILi64EEENSA_ILi128EEESF_EEENS_12float_e4m3_tENS5_IJlSB_lEEESH_SI_NS4_8TiledMMAINS4_8MMA_AtomIJNS4_10MMA_TraitsINS4_19SM100_MMA_F8F6F4_SSEJSH_SH_fSE_SF_NS4_17integral_constantINS4_4UMMA5MajorELSP_0EEESQ_NSN_INSO_7ScaleInELSR_0EEESS_EEEEEENS4_6LayoutISC_NS5_IJNSA_ILi0EEESW_SW_EEEEENS5_IJNS4_10UnderscoreESZ_SZ_EEEEENS4_13SM90_TMA_LOADENS4_14ComposedLayoutINS4_7SwizzleILi3ELi4ELi3EEENS4_18smem_ptr_flag_bitsILi8EEENSV_INS5_IJNSA_ILi8EEESF_EEENS5_IJSF_SB_EEEEEEEvNS4_8identityES12_S1C_vS1D_EENS_8epilogue10collective18CollectiveEpilogueINS1F_23Sm100TmaWarpSpecializedILi2ELi2ELi32ELb0ELb0EEEJSG_NS5_IJNSV_ISE_SB_EES1K_EEESH_SI_SH_SI_NS1F_6fusion15FusionCallbacksIS1J_NS1M_17LinearCombinationISH_fSH_fLNS_15FloatRoundStyleE2EEESG_S1L_JEEENS4_5SM1004TMEM4LOAD26SM100_TMEM_LOAD_16dp32b32xES12_NS13_INS14_ILi2ELi4ELi3EEES17_NSV_INS5_IJS18_SE_EEENS5_IJSE_SB_EEEEEEENS4_39AutoVectorizingCopyWithAssumedAlignmentILi128EEENS4_14SM90_TMA_STOREES20_S22_S22_EEEvvEEEEvNT_6ParamsE) ;  /* 0xffffff8002047950 */ /* 0x000fea0003c3ffff */
.L_x_153:
[----:B------:R-:W-:-:S00]  /*7ff0*/  BRA `(.L_x_153) ;  /* 0xfffffffc00fc7947 */ /* 0x000fc0000383ffff */
[----:B------:R-:W-:-:S00]  /*8000*/  NOP ;  /* 0x0000000000007918 */ /* 0x000fc00000000000 */
[----:B------:R-:W-:-:S00]  /*8010*/  NOP ;  /* 0x0000000000007918 */ /* 0x000fc00000000000 */
[----:B------:R-:W-:-:S00]  /*8020*/  NOP ;  /* 0x0000000000007918 */ /* 0x000fc00000000000 */
[----:B------:R-:W-:-:S00]  /*8030*/  NOP ;  /* 0x0000000000007918 */ /* 0x000fc00000000000 */
[----:B------:R-:W-:-:S00]  /*8040*/  NOP ;  /* 0x0000000000007918 */ /* 0x000fc00000000000 */
[----:B------:R-:W-:-:S00]  /*8050*/  NOP ;  /* 0x0000000000007918 */ /* 0x000fc00000000000 */
[----:B------:R-:W-:-:S00]  /*8060*/  NOP ;  /* 0x0000000000007918 */ /* 0x000fc00000000000 */
[----:B------:R-:W-:-:S00]  /*8070*/  NOP ;  /* 0x0000000000007918 */ /* 0x000fc00000000000 */
.L_x_154:


//--------------------- .nv.global.init           --------------------------
	.section	.nv.global.init,"aw",@progbits
.nv.global.init:
	.type		$str$27,@object
	.size		$str$27,($str$28 - $str$27)
$str$27:
        /*0000*/ 	.byte	0x28, 0x61, 0x64, 0x64, 0x72, 0x65, 0x73, 0x73, 0x20, 0x26, 0x20, 0x6d, 0x61, 0x73, 0x6b, 0x29
        /*0010*/ 	.byte	0x20, 0x3d, 0x3d, 0x20, 0x30, 0x00
	.type		$str$28,@object
	.size		$str$28,($str$26 - $str$28)
$str$28:
        /*0016*/ 	.byte	0x2f, 0x74, 0x6d, 0x70, 0x2f, 0x63, 0x75, 0x74, 0x6c, 0x61, 0x73, 0x73, 0x5f, 0x73, 0x77, 0x65
        /*0026*/ 	.byte	0x65, 0x70, 0x5f, 0x73, 0x72, 0x63, 0x2f, 0x69, 0x6e, 0x63, 0x6c, 0x75, 0x64, 0x65, 0x2f, 0x63
        /*0036*/ 	.byte	0x75, 0x74, 0x65, 0x2f, 0x70, 0x6f, 0x69, 0x6e, 0x74, 0x65, 0x72, 0x5f, 0x66, 0x6c, 0x61, 0x67
        /*0046*/ 	.byte	0x67, 0x65, 0x64, 0x2e, 0x68, 0x70, 0x70, 0x00
	.type		$str$26,@object
	.size		$str$26,($str$25 - $str$26)
$str$26:
        /*004e*/ 	.byte	0x2f, 0x74, 0x6d, 0x70, 0x2f, 0x63, 0x75, 0x74, 0x6c, 0x61, 0x73, 0x73, 0x5f, 0x73, 0x77, 0x65
        /*005e*/ 	.byte	0x65, 0x70, 0x5f, 0x73, 0x72, 0x63, 0x2f, 0x69, 0x6e, 0x63, 0x6c, 0x75, 0x64, 0x65, 0x2f, 0x63
        /*006e*/ 	.byte	0x75, 0x74, 0x65, 0x2f, 0x61, 0x74, 0x6f, 0x6d, 0x2f, 0x63, 0x6f, 0x70, 0x79, 0x5f, 0x74, 0x72
        /*007e*/ 	.byte	0x61, 0x69, 0x74, 0x73, 0x5f, 0x73, 0x6d, 0x31, 0x30, 0x30, 0x2e, 0x68, 0x70, 0x70, 0x00
	.type		$str$25,@object
	.size		$str$25,(__unnamed_1 - $str$25)
$str$25:
        /*008d*/ 	.byte	0x28, 0x28, 0x75, 0x69, 0x6e, 0x74, 0x33, 0x32, 0x5f, 0x74, 0x28, 0x74, 0x68, 0x72, 0x65, 0x61
        /*009d*/ 	.byte	0x64, 0x49, 0x64, 0x78, 0x2e, 0x78, 0x29, 0x20, 0x2f, 0x20, 0x33, 0x32, 0x29, 0x20, 0x25, 0x20
        /*00ad*/ 	.byte	0x34, 0x29, 0x20, 0x3d, 0x3d, 0x20, 0x28, 0x28, 0x28, 0x74, 0x6d, 0x65, 0x6d, 0x5f, 0x61, 0x64
        /*00bd*/ 	.byte	0x64, 0x72, 0x20, 0x3e, 0x3e, 0x20, 0x31, 0x36, 0x29, 0x20, 0x2f, 0x20, 0x33, 0x32, 0x29, 0x20
        /*00cd*/ 	.byte	0x25, 0x20, 0x34, 0x29, 0x00
	.type		__unnamed_1,@object
	.size		__unnamed_1,(__unnamed_2 - __unnamed_1)
__unnamed_1:
        /*00d2*/ 	.byte	0x61, 0x75, 0x74, 0x6f, 0x20, 0x63, 0x75, 0x74, 0x65, 0x3a, 0x3a, 0x61, 0x73, 0x5f, 0x70, 0x6f
        /* <DEDUP_REMOVED lines=24> */
        /*0262*/ 	.byte	0x3c, 0x34, 0x30, 0x39, 0x36, 0x3e, 0x3e, 0x3e, 0x3e, 0x5d, 0x00
	.type		__unnamed_2,@object
	.size		__unnamed_2,(.L_2 - __unnamed_2)
__unnamed_2:
        /* <DEDUP_REMOVED lines=40> */
        /*04ed*/ 	.byte	0x74, 0x65, 0x3a, 0x3a, 0x43, 0x3c, 0x30, 0x3e, 0x3e, 0x3e, 0x3e, 0x5d, 0x00
.L_2:


//--------------------- .nv.shared._ZN7cutlass13device_kernelINS_4gemm6kernel13GemmUniversalIN4cute5tupleIJiiiiEEENS1_10collective13CollectiveMmaINS1_35MainloopSm100TmaUmmaWarpSpecializedILi8ELi2ELi4ENS5_IJNS4_1CILi1EEESB_SB_EEEEENS5_IJNSA_ILi64EEENSA_ILi128EEESF_EEENS_12float_e4m3_tENS5_IJlSB_lEEESH_SI_NS4_8TiledMMAINS4_8MMA_AtomIJNS4_10MMA_TraitsINS4_19SM100_MMA_F8F6F4_SSEJSH_SH_fSE_SF_NS4_17integral_constantINS4_4UMMA5MajorELSP_0EEESQ_NSN_INSO_7ScaleInELSR_0EEESS_EEEEEENS4_6LayoutISC_NS5_IJNSA_ILi0EEESW_SW_EEEEENS5_IJNS4_10UnderscoreESZ_SZ_EEEEENS4_13SM90_TMA_LOADENS4_14ComposedLayoutINS4_7SwizzleILi3ELi4ELi3EEENS4_18smem_ptr_flag_bitsILi8EEENSV_INS5_IJNSA_ILi8EEESF_EEENS5_IJSF_SB_EEEEEEEvNS4_8identityES12_S1C_vS1D_EENS_8epilogue10collective18CollectiveEpilogueINS1F_23Sm100TmaWarpSpecializedILi2ELi2ELi32ELb0ELb0EEEJSG_NS5_IJNSV_ISE_SB_EES1K_EEESH_SI_SH_SI_NS1F_6fusion15FusionCallbacksIS1J_NS1M_17LinearCombinationISH_fSH_fLNS_15FloatRoundStyleE2EEESG_S1L_JEEENS4_5SM1004TMEM4LOAD26SM100_TMEM_LOAD_16dp32b32xES12_NS13_INS14_ILi2ELi4ELi3EEES17_NSV_INS5_IJS18_SE_EEENS5_IJSE_SB_EEEEEEENS4_39AutoVectorizingCopyWithAssumedAlignmentILi128EEENS4_14SM90_TMA_STOREES20_S22_S22_EEEvvEEEEvNT_6ParamsE --------------------------
	.section	.nv.shared._ZN7cutlass13device_kernelINS_4gemm6kernel13GemmUniversalIN4cute5tupleIJiiiiEEENS1_10collective13CollectiveMmaINS1_35MainloopSm100TmaUmmaWarpSpecializedILi8ELi2ELi4ENS5_IJNS4_1CILi1EEESB_SB_EEEEENS5_IJNSA_ILi64EEENSA_ILi128EEESF_EEENS_12float_e4m3_tENS5_IJlSB_lEEESH_SI_NS4_8TiledMMAINS4_8MMA_AtomIJNS4_10MMA_TraitsINS4_19SM100_MMA_F8F6F4_SSEJSH_SH_fSE_SF_NS4_17integral_constantINS4_4UMMA5MajorELSP_0EEESQ_NSN_INSO_7ScaleInELSR_0EEESS_EEEEEENS4_6LayoutISC_NS5_IJNSA_ILi0EEESW_SW_EEEEENS5_IJNS4_10UnderscoreESZ_SZ_EEEEENS4_13SM90_TMA_LOADENS4_14ComposedLayoutINS4_7SwizzleILi3ELi4ELi3EEENS4_18smem_ptr_flag_bitsILi8EEENSV_INS5_IJNSA_ILi8EEESF_EEENS5_IJSF_SB_EEEEEEEvNS4_8identityES12_S1C_vS1D_EENS_8epilogue10collective18CollectiveEpilogueINS1F_23Sm100TmaWarpSpecializedILi2ELi2ELi32ELb0ELb0EEEJSG_NS5_IJNSV_ISE_SB_EES1K_EEESH_SI_SH_SI_NS1F_6fusion15FusionCallbacksIS1J_NS1M_17LinearCombinationISH_fSH_fLNS_15FloatRoundStyleE2EEESG_S1L_JEEENS4_5SM1004TMEM4LOAD26SM100_TMEM_LOAD_16dp32b32xES12_NS13_INS14_ILi2ELi4ELi3EEES17_NSV_INS5_IJS18_SE_EEENS5_IJSE_SB_EEEEEEENS4_39AutoVectorizingCopyWithAssumedAlignmentILi128EEENS4_14SM90_TMA_STOREES20_S22_S22_EEEvvEEEEvNT_6ParamsE,"aw",@nobits
	.sectionflags	@""
	.align	16
	.zero		1024


//--------------------- .nv.shared.reserved.0     --------------------------
	.section	.nv.shared.reserved.0,"aw",@nobits
	.weak		__nv_reservedSMEM_offset_0_alias
	.size		__nv_reservedSMEM_offset_0_alias, 0, 64
	.other		__nv_reservedSMEM_offset_0_alias,@"STO_CUDA_RESERVED_SHARED STV_DEFAULT"
__nv_reservedSMEM_offset_0_alias:
	.zero		0
.nv.shared.reserved.0:
	.zero		64
	.weak		__nv_reservedSMEM_tcgen05_partition
	.type		__nv_reservedSMEM_tcgen05_partition,@object
	.size		__nv_reservedSMEM_tcgen05_partition,(.L_0 - __nv_reservedSMEM_tcgen05_partition)
__nv_reservedSMEM_tcgen05_partition:
	.zero		32
.L_0:


//--------------------- .nv.global                --------------------------
	.section	.nv.global,"aw",@nobits
.nv.global:
	.type		_ZN40_INTERNAL_8c0f071d_4_k_cu_5418bf5d_244994cute1_E,@object
	.size		_ZN40_INTERNAL_8c0f071d_4_k_cu_5418bf5d_244994cute1_E,(_ZN40_INTERNAL_8c0f071d_4_k_cu_5418bf5d_244994cuda3std3__45__cpo6cbeginE - _ZN40_INTERNAL_8c0f071d_4_k_cu_5418bf5d_244994cute1_E)
_ZN40_INTERNAL_8c0f071d_4_k_cu_5418bf5d_244994cute1_E:
	.zero		1
	.type		_ZN40_INTERNAL_8c0f071d_4_k_cu_5418bf5d_244994cuda3std3__45__cpo6cbeginE,@object
	.size		_ZN40_INTERNAL_8c0f071d_4_k_cu_5418bf5d_244994cuda3std3__45__cpo6cbeginE,(_ZN40_INTERNAL_8c0f071d_4_k_cu_5418bf5d_244994cuda3std3__48in_placeE - _ZN40_INTERNAL_8c0f071d_4_k_cu_5418bf5d_244994cuda3std3__45__cpo6cbeginE)
_ZN40_INTERNAL_8c0f071d_4_k_cu_5418bf5d_244994cuda3std3__45__cpo6cbeginE:
	.zero		1
	.type		_ZN40_INTERNAL_8c0f071d_4_k_cu_5418bf5d_244994cuda3std3__48in_placeE,@object
	.size		_ZN40_INTERNAL_8c0f071d_4_k_cu_5418bf5d_244994cuda3std3__48in_placeE,(_ZN40_INTERNAL_8c0f071d_4_k_cu_5418bf5d_244994cuda3std6ranges3__45__cpo9iter_moveE - _ZN40_INTERNAL_8c0f071d_4_k_cu_5418bf5d_244994cuda3std3__48in_placeE)
_ZN40_INTERNAL_8c0f071d_4_k_cu_5418bf5d_244994cuda3std3__48in_placeE:
	.zero		1
	.type		_ZN40_INTERNAL_8c0f071d_4_k_cu_5418bf5d_244994cuda3std6ranges3__45__cpo9iter_moveE,@object
	.size		_ZN40_INTERNAL_8c0f071d_4_k_cu_5418bf5d_244994cuda3std6ranges3__45__cpo9iter_moveE,(_ZN40_INTERNAL_8c0f071d_4_k_cu_5418bf5d_244994cuda3std3__45__cpo5beginE - _ZN40_INTERNAL_8c0f071d_4_k_cu_5418bf5d_244994cuda3std6ranges3__45__cpo9iter_moveE)
_ZN40_INTERNAL_8c0f071d_4_k_cu_5418bf5d_244994cuda3std6ranges3__45__cpo9iter_moveE:
	.zero		1
	.type		_ZN40_INTERNAL_8c0f071d_4_k_cu_5418bf5d_244994cuda3std3__45__cpo5beginE,@object
	.size		_ZN40_INTERNAL_8c0f071d_4_k_cu_5418bf5d_244994cuda3std3__45__cpo5beginE,(_ZN40_INTERNAL_8c0f071d_4_k_cu_5418bf5d_244994cuda3std3__442_GLOBAL__N__8c0f071d_4_k_cu_5418bf5d_244996ignoreE - _ZN40_INTERNAL_8c0f071d_4_k_cu_5418bf5d_244994cuda3std3__45__cpo5beginE)
_ZN40_INTERNAL_8c0f071d_4_k_cu_5418bf5d_244994cuda3std3__45__cpo5beginE:
	.zero		1
	.type		_ZN40_INTERNAL_8c0f071d_4_k_cu_5418bf5d_244994cuda3std3__442_GLOBAL__N__8c0f071d_4_k_cu_5418bf5d_244996ignoreE,@object
	.size		_ZN40_INTERNAL_8c0f071d_4_k_cu_5418bf5d_244994cuda3std3__442_GLOBAL__N__8c0f071d_4_k_cu_5418bf5d_244996ignoreE,(_ZN40_INTERNAL_8c0f071d_4_k_cu_5418bf5d_244994cute7productE - _ZN40_INTERNAL_8c0f071d_4_k_cu_5418bf5d_244994cuda3std3__442_GLOBAL__N__8c0f071d_4_k_cu_5418bf5d_244996ignoreE)
_ZN40_INTERNAL_8c0f071d_4_k_cu_5418bf5d_244994cuda3std3__442_GLOBAL__N__8c0f071d_4_k_cu_5418bf5d_244996ignoreE:
	.zero		1
	.type		_ZN40_INTERNAL_8c0f071d_4_k_cu_5418bf5d_244994cute7productE,@object
	.size		_ZN40_INTERNAL_8c0f071d_4_k_cu_5418bf5d_244994cute7productE,(_ZN40_INTERNAL_8c0f071d_4_k_cu_5418bf5d_244994cuda3std3__45__cpo3endE - _ZN40_INTERNAL_8c0f071d_4_k_cu_5418bf5d_244994cute7productE)
_ZN40_INTERNAL_8c0f071d_4_k_cu_5418bf5d_244994cute7productE:
	.zero		1
	.type		_ZN40_INTERNAL_8c0f071d_4_k_cu_5418bf5d_244994cuda3std3__45__cpo3endE,@object
	.size		_ZN40_INTERNAL_8c0f071d_4_k_cu_5418bf5d_244994cuda3std3__45__cpo3endE,(_ZN40_INTERNAL_8c0f071d_4_k_cu_5418bf5d_244994cuda3std3__419piecewise_constructE - _ZN40_INTERNAL_8c0f071d_4_k_cu_5418bf5d_244994cuda3std3__45__cpo3endE)
_ZN40_INTERNAL_8c0f071d_4_k_cu_5418bf5d_244994cuda3std3__45__cpo3endE:
	.zero		1
	.type		_ZN40_INTERNAL_8c0f071d_4_k_cu_5418bf5d_244994cuda3std3__419piecewise_constructE,@object
	.size		_ZN40_INTERNAL_8c0f071d_4_k_cu_5418bf5d_244994cuda3std3__419piecewise_constructE,(_ZN40_INTERNAL_8c0f071d_4_k_cu_5418bf5d_244994cuda3std3__45__cpo4cendE - _ZN40_INTERNAL_8c0f071d_4_k_cu_5418bf5d_244994cuda3std3__419piecewise_constructE)
_ZN40_INTERNAL_8c0f071d_4_k_cu_5418bf5d_244994cuda3std3__419piecewise_constructE:
	.zero		1
	.type		_ZN40_INTERNAL_8c0f071d_4_k_cu_5418bf5d_244994cuda3std3__45__cpo4cendE,@object
	.size		_ZN40_INTERNAL_8c0f071d_4_k_cu_5418bf5d_244994cuda3std3__45__cpo4cendE,(_ZN40_INTERNAL_8c0f071d_4_k_cu_5418bf5d_244994cuda3std6ranges3__45__cpo4swapE - _ZN40_INTERNAL_8c0f071d_4_k_cu_5418bf5d_244994cuda3std3__45__cpo4cendE)
_ZN40_INTERNAL_8c0f071d_4_k_cu_5418bf5d_244994cuda3std3__45__cpo4cendE:
	.zero		1
	.type		_ZN40_INTERNAL_8c0f071d_4_k_cu_5418bf5d_244994cuda3std6ranges3__45__cpo4swapE,@object
	.size		_ZN40_INTERNAL_8c0f071d_4_k_cu_5418bf5d_244994cuda3std6ranges3__45__cpo4swapE,(.L_10 - _ZN40_INTERNAL_8c0f071d_4_k_cu_5418bf5d_244994cuda3std6ranges3__45__cpo4swapE)
_ZN40_INTERNAL_8c0f071d_4_k_cu_5418bf5d_244994cuda3std6ranges3__45__cpo4swapE:
	.zero		1
.L_10:


//--------------------- .nv.constant0._ZN7cutlass13device_kernelINS_4gemm6kernel13GemmUniversalIN4cute5tupleIJiiiiEEENS1_10collective13CollectiveMmaINS1_35MainloopSm100TmaUmmaWarpSpecializedILi8ELi2ELi4ENS5_IJNS4_1CILi1EEESB_SB_EEEEENS5_IJNSA_ILi64EEENSA_ILi128EEESF_EEENS_12float_e4m3_tENS5_IJlSB_lEEESH_SI_NS4_8TiledMMAINS4_8MMA_AtomIJNS4_10MMA_TraitsINS4_19SM100_MMA_F8F6F4_SSEJSH_SH_fSE_SF_NS4_17integral_constantINS4_4UMMA5MajorELSP_0EEESQ_NSN_INSO_7ScaleInELSR_0EEESS_EEEEEENS4_6LayoutISC_NS5_IJNSA_ILi0EEESW_SW_EEEEENS5_IJNS4_10UnderscoreESZ_SZ_EEEEENS4_13SM90_TMA_LOADENS4_14ComposedLayoutINS4_7SwizzleILi3ELi4ELi3EEENS4_18smem_ptr_flag_bitsILi8EEENSV_INS5_IJNSA_ILi8EEESF_EEENS5_IJSF_SB_EEEEEEEvNS4_8identityES12_S1C_vS1D_EENS_8epilogue10collective18CollectiveEpilogueINS1F_23Sm100TmaWarpSpecializedILi2ELi2ELi32ELb0ELb0EEEJSG_NS5_IJNSV_ISE_SB_EES1K_EEESH_SI_SH_SI_NS1F_6fusion15FusionCallbacksIS1J_NS1M_17LinearCombinationISH_fSH_fLNS_15FloatRoundStyleE2EEESG_S1L_JEEENS4_5SM1004TMEM4LOAD26SM100_TMEM_LOAD_16dp32b32xES12_NS13_INS14_ILi2ELi4ELi3EEES17_NSV_INS5_IJS18_SE_EEENS5_IJSE_SB_EEEEEEENS4_39AutoVectorizingCopyWithAssumedAlignmentILi128EEENS4_14SM90_TMA_STOREES20_S22_S22_EEEvvEEEEvNT_6ParamsE --------------------------
	.section	.nv.constant0._ZN7cutlass13device_kernelINS_4gemm6kernel13GemmUniversalIN4cute5tupleIJiiiiEEENS1_10collective13CollectiveMmaINS1_35MainloopSm100TmaUmmaWarpSpecializedILi8ELi2ELi4ENS5_IJNS4_1CILi1EEESB_SB_EEEEENS5_IJNSA_ILi64EEENSA_ILi128EEESF_EEENS_12float_e4m3_tENS5_IJlSB_lEEESH_SI_NS4_8TiledMMAINS4_8MMA_AtomIJNS4_10MMA_TraitsINS4_19SM100_MMA_F8F6F4_SSEJSH_SH_fSE_SF_NS4_17integral_constantINS4_4UMMA5MajorELSP_0EEESQ_NSN_INSO_7ScaleInELSR_0EEESS_EEEEEENS4_6LayoutISC_NS5_IJNSA_ILi0EEESW_SW_EEEEENS5_IJNS4_10UnderscoreESZ_SZ_EEEEENS4_13SM90_TMA_LOADENS4_14ComposedLayoutINS4_7SwizzleILi3ELi4ELi3EEENS4_18smem_ptr_flag_bitsILi8EEENSV_INS5_IJNSA_ILi8EEESF_EEENS5_IJSF_SB_EEEEEEEvNS4_8identityES12_S1C_vS1D_EENS_8epilogue10collective18CollectiveEpilogueINS1F_23Sm100TmaWarpSpecializedILi2ELi2ELi32ELb0ELb0EEEJSG_NS5_IJNSV_ISE_SB_EES1K_EEESH_SI_SH_SI_NS1F_6fusion15FusionCallbacksIS1J_NS1M_17LinearCombinationISH_fSH_fLNS_15FloatRoundStyleE2EEESG_S1L_JEEENS4_5SM1004TMEM4LOAD26SM100_TMEM_LOAD_16dp32b32xES12_NS13_INS14_ILi2ELi4ELi3EEES17_NSV_INS5_IJS18_SE_EEENS5_IJSE_SB_EEEEEEENS4_39AutoVectorizingCopyWithAssumedAlignmentILi128EEENS4_14SM90_TMA_STOREES20_S22_S22_EEEvvEEEEvNT_6ParamsE,"a",@progbits
	.sectionflags	@""
	.align	4
.nv.constant0._ZN7cutlass13device_kernelINS_4gemm6kernel13GemmUniversalIN4cute5tupleIJiiiiEEENS1_10collective13CollectiveMmaINS1_35MainloopSm100TmaUmmaWarpSpecializedILi8ELi2ELi4ENS5_IJNS4_1CILi1EEESB_SB_EEEEENS5_IJNSA_ILi64EEENSA_ILi128EEESF_EEENS_12float_e4m3_tENS5_IJlSB_lEEESH_SI_NS4_8TiledMMAINS4_8MMA_AtomIJNS4_10MMA_TraitsINS4_19SM100_MMA_F8F6F4_SSEJSH_SH_fSE_SF_NS4_17integral_constantINS4_4UMMA5MajorELSP_0EEESQ_NSN_INSO_7ScaleInELSR_0EEESS_EEEEEENS4_6LayoutISC_NS5_IJNSA_ILi0EEESW_SW_EEEEENS5_IJNS4_10UnderscoreESZ_SZ_EEEEENS4_13SM90_TMA_LOADENS4_14ComposedLayoutINS4_7SwizzleILi3ELi4ELi3EEENS4_18smem_ptr_flag_bitsILi8EEENSV_INS5_IJNSA_ILi8EEESF_EEENS5_IJSF_SB_EEEEEEEvNS4_8identityES12_S1C_vS1D_EENS_8epilogue10collective18CollectiveEpilogueINS1F_23Sm100TmaWarpSpecializedILi2ELi2ELi32ELb0ELb0EEEJSG_NS5_IJNSV_ISE_SB_EES1K_EEESH_SI_SH_SI_NS1F_6fusion15FusionCallbacksIS1J_NS1M_17LinearCombinationISH_fSH_fLNS_15FloatRoundStyleE2EEESG_S1L_JEEENS4_5SM1004TMEM4LOAD26SM100_TMEM_LOAD_16dp32b32xES12_NS13_INS14_ILi2ELi4ELi3EEES17_NSV_INS5_IJS18_SE_EEENS5_IJSE_SB_EEEEEEENS4_39AutoVectorizingCopyWithAssumedAlignmentILi128EEENS4_14SM90_TMA_STOREES20_S22_S22_EEEvvEEEEvNT_6ParamsE:
	.zero		2944


//--------------------- SYMBOLS --------------------------

	.type		.nv.reservedSmem.offset0,@object
	.size		.nv.reservedSmem.offset0,0x4
	.type		.nv.reservedSmem.cap,@object
	.size		.nv.reservedSmem.cap,0x4
	.type		__assertfail,@function
